//
// Generated by NVIDIA NVVM Compiler
//
// Compiler Build ID: CL-36424714
// Cuda compilation tools, release 13.0, V13.0.88
// Based on NVVM 20.0.0
//

.version 9.0
.target sm_100
.address_size 64

	// .globl	_Z10matrix_mulPfS_S_iiii
.extern .shared .align 16 .b8 smem[];

.visible .entry _Z10matrix_mulPfS_S_iiii(
	.param .u64 .ptr .align 1 _Z10matrix_mulPfS_S_iiii_param_0,
	.param .u64 .ptr .align 1 _Z10matrix_mulPfS_S_iiii_param_1,
	.param .u64 .ptr .align 1 _Z10matrix_mulPfS_S_iiii_param_2,
	.param .u32 _Z10matrix_mulPfS_S_iiii_param_3,
	.param .u32 _Z10matrix_mulPfS_S_iiii_param_4,
	.param .u32 _Z10matrix_mulPfS_S_iiii_param_5,
	.param .u32 _Z10matrix_mulPfS_S_iiii_param_6
)
{
	.reg .pred 	%p<25>;
	.reg .b32 	%r<105>;
	.reg .b32 	%f<79>;
	.reg .b64 	%rd<16>;

	ld.param.u32 	%r34, [_Z10matrix_mulPfS_S_iiii_param_3];
	ld.param.u32 	%r35, [_Z10matrix_mulPfS_S_iiii_param_4];
	ld.param.u32 	%r36, [_Z10matrix_mulPfS_S_iiii_param_5];
	ld.param.u32 	%r37, [_Z10matrix_mulPfS_S_iiii_param_6];
	mov.u32 	%r1, %tid.x;
	mov.u32 	%r38, %ntid.x;
	mov.u32 	%r39, %ctaid.x;
	mad.lo.s32 	%r2, %r38, %r39, %r1;
	mov.u32 	%r3, %tid.y;
	mov.u32 	%r40, %ntid.y;
	mov.u32 	%r41, %ctaid.y;
	mad.lo.s32 	%r4, %r40, %r41, %r3;
	add.s32 	%r42, %r34, %r37;
	add.s32 	%r43, %r42, -1;
	div.s32 	%r5, %r43, %r34;
	setp.lt.s32 	%p2, %r5, 1;
	mov.f32 	%f77, 0f00000000;
	@%p2 bra 	$L__BB0_19;
	ld.param.u64 	%rd13, [_Z10matrix_mulPfS_S_iiii_param_0];
	mul.lo.s32 	%r45, %r34, %r34;
	shl.b32 	%r46, %r45, 2;
	mov.u32 	%r47, smem;
	add.s32 	%r6, %r47, %r46;
	setp.lt.s32 	%p3, %r4, %r35;
	mul.lo.s32 	%r7, %r34, %r3;
	mul.lo.s32 	%r8, %r37, %r4;
	setp.lt.s32 	%p4, %r2, %r36;
	setp.gt.s32 	%p5, %r34, 0;
	and.pred  	%p6, %p4, %p3;
	and.pred  	%p1, %p6, %p5;
	and.b32  	%r9, %r34, 7;
	and.b32  	%r10, %r34, 3;
	and.b32  	%r11, %r34, 2147483640;
	and.b32  	%r12, %r34, 1;
	neg.s32 	%r13, %r11;
	shl.b32 	%r48, %r1, 2;
	add.s32 	%r49, %r46, %r48;
	add.s32 	%r14, %r47, %r49;
	shl.b32 	%r15, %r34, 5;
	shl.b32 	%r16, %r34, 2;
	cvta.to.global.u64 	%rd1, %rd13;
	mov.f32 	%f77, 0f00000000;
	mov.b32 	%r98, 0;
	not.pred 	%p13, %p1;
$L__BB0_2:
	setp.ge.s32 	%p7, %r4, %r35;
	mul.lo.s32 	%r18, %r98, %r34;
	add.s32 	%r19, %r18, %r1;
	setp.ge.s32 	%p8, %r19, %r37;
	mov.f32 	%f68, 0f00000000;
	or.pred  	%p9, %p7, %p8;
	@%p9 bra 	$L__BB0_4;
	add.s32 	%r51, %r19, %r8;
	mul.wide.s32 	%rd5, %r51, 4;
	add.s64 	%rd6, %rd1, %rd5;
	ld.global.f32 	%f68, [%rd6];
$L__BB0_4:
	setp.ge.s32 	%p10, %r2, %r36;
	add.s32 	%r52, %r7, %r1;
	shl.b32 	%r53, %r52, 2;
	add.s32 	%r55, %r47, %r53;
	st.shared.f32 	[%r55], %f68;
	bar.sync 	0;
	add.s32 	%r20, %r18, %r3;
	setp.ge.s32 	%p11, %r20, %r37;
	mov.f32 	%f69, 0f00000000;
	or.pred  	%p12, %p10, %p11;
	@%p12 bra 	$L__BB0_6;
	ld.param.u64 	%rd14, [_Z10matrix_mulPfS_S_iiii_param_1];
	mad.lo.s32 	%r56, %r20, %r36, %r2;
	cvta.to.global.u64 	%rd7, %rd14;
	mul.wide.s32 	%rd8, %r56, 4;
	add.s64 	%rd9, %rd7, %rd8;
	ld.global.f32 	%f69, [%rd9];
$L__BB0_6:
	add.s32 	%r59, %r6, %r53;
	st.shared.f32 	[%r59], %f69;
	bar.sync 	0;
	@%p13 bra 	$L__BB0_18;
	setp.lt.u32 	%p14, %r34, 8;
	mov.b32 	%r103, 0;
	@%p14 bra 	$L__BB0_10;
	shl.b32 	%r61, %r7, 2;
	add.s32 	%r63, %r61, %r47;
	add.s32 	%r99, %r63, 16;
	mov.u32 	%r100, %r14;
	mov.u32 	%r101, %r13;
$L__BB0_9:
	.pragma "nounroll";
	ld.shared.f32 	%f24, [%r99+-16];
	ld.shared.f32 	%f25, [%r100];
	fma.rn.f32 	%f26, %f24, %f25, %f77;
	ld.shared.f32 	%f27, [%r99+-12];
	add.s32 	%r64, %r100, %r16;
	ld.shared.f32 	%f28, [%r64];
	fma.rn.f32 	%f29, %f27, %f28, %f26;
	ld.shared.f32 	%f30, [%r99+-8];
	add.s32 	%r65, %r64, %r16;
	ld.shared.f32 	%f31, [%r65];
	fma.rn.f32 	%f32, %f30, %f31, %f29;
	ld.shared.f32 	%f33, [%r99+-4];
	add.s32 	%r66, %r65, %r16;
	ld.shared.f32 	%f34, [%r66];
	fma.rn.f32 	%f35, %f33, %f34, %f32;
	ld.shared.f32 	%f36, [%r99];
	add.s32 	%r67, %r66, %r16;
	ld.shared.f32 	%f37, [%r67];
	fma.rn.f32 	%f38, %f36, %f37, %f35;
	ld.shared.f32 	%f39, [%r99+4];
	add.s32 	%r68, %r67, %r16;
	ld.shared.f32 	%f40, [%r68];
	fma.rn.f32 	%f41, %f39, %f40, %f38;
	ld.shared.f32 	%f42, [%r99+8];
	add.s32 	%r69, %r68, %r16;
	ld.shared.f32 	%f43, [%r69];
	fma.rn.f32 	%f44, %f42, %f43, %f41;
	ld.shared.f32 	%f45, [%r99+12];
	add.s32 	%r70, %r69, %r16;
	ld.shared.f32 	%f46, [%r70];
	fma.rn.f32 	%f77, %f45, %f46, %f44;
	add.s32 	%r101, %r101, 8;
	add.s32 	%r100, %r100, %r15;
	add.s32 	%r99, %r99, 32;
	setp.ne.s32 	%p15, %r101, 0;
	mov.u32 	%r103, %r11;
	@%p15 bra 	$L__BB0_9;
$L__BB0_10:
	setp.eq.s32 	%p16, %r9, 0;
	@%p16 bra 	$L__BB0_18;
	add.s32 	%r71, %r9, -1;
	setp.lt.u32 	%p17, %r71, 3;
	@%p17 bra 	$L__BB0_13;
	add.s32 	%r72, %r103, %r7;
	shl.b32 	%r73, %r72, 2;
	add.s32 	%r75, %r47, %r73;
	ld.shared.f32 	%f48, [%r75];
	mad.lo.s32 	%r76, %r103, %r34, %r1;
	shl.b32 	%r77, %r76, 2;
	add.s32 	%r78, %r6, %r77;
	ld.shared.f32 	%f49, [%r78];
	fma.rn.f32 	%f50, %f48, %f49, %f77;
	ld.shared.f32 	%f51, [%r75+4];
	add.s32 	%r79, %r78, %r16;
	ld.shared.f32 	%f52, [%r79];
	fma.rn.f32 	%f53, %f51, %f52, %f50;
	ld.shared.f32 	%f54, [%r75+8];
	add.s32 	%r80, %r79, %r16;
	ld.shared.f32 	%f55, [%r80];
	fma.rn.f32 	%f56, %f54, %f55, %f53;
	ld.shared.f32 	%f57, [%r75+12];
	add.s32 	%r81, %r80, %r16;
	ld.shared.f32 	%f58, [%r81];
	fma.rn.f32 	%f77, %f57, %f58, %f56;
	add.s32 	%r103, %r103, 4;
$L__BB0_13:
	setp.eq.s32 	%p18, %r10, 0;
	@%p18 bra 	$L__BB0_18;
	setp.eq.s32 	%p19, %r10, 1;
	@%p19 bra 	$L__BB0_16;
	add.s32 	%r82, %r103, %r7;
	shl.b32 	%r83, %r82, 2;
	add.s32 	%r85, %r47, %r83;
	ld.shared.f32 	%f60, [%r85];
	mad.lo.s32 	%r86, %r103, %r34, %r1;
	shl.b32 	%r87, %r86, 2;
	add.s32 	%r88, %r6, %r87;
	ld.shared.f32 	%f61, [%r88];
	fma.rn.f32 	%f62, %f60, %f61, %f77;
	ld.shared.f32 	%f63, [%r85+4];
	add.s32 	%r89, %r88, %r16;
	ld.shared.f32 	%f64, [%r89];
	fma.rn.f32 	%f77, %f63, %f64, %f62;
	add.s32 	%r103, %r103, 2;
$L__BB0_16:
	setp.eq.s32 	%p20, %r12, 0;
	@%p20 bra 	$L__BB0_18;
	add.s32 	%r90, %r103, %r7;
	shl.b32 	%r91, %r90, 2;
	add.s32 	%r93, %r47, %r91;
	ld.shared.f32 	%f65, [%r93];
	mad.lo.s32 	%r94, %r103, %r34, %r1;
	shl.b32 	%r95, %r94, 2;
	add.s32 	%r96, %r6, %r95;
	ld.shared.f32 	%f66, [%r96];
	fma.rn.f32 	%f77, %f65, %f66, %f77;
$L__BB0_18:
	bar.sync 	0;
	add.s32 	%r98, %r98, 1;
	setp.ne.s32 	%p21, %r98, %r5;
	@%p21 bra 	$L__BB0_2;
$L__BB0_19:
	setp.ge.s32 	%p22, %r2, %r36;
	setp.ge.s32 	%p23, %r4, %r35;
	or.pred  	%p24, %p22, %p23;
	@%p24 bra 	$L__BB0_21;
	ld.param.u64 	%rd15, [_Z10matrix_mulPfS_S_iiii_param_2];
	mad.lo.s32 	%r97, %r36, %r4, %r2;
	cvta.to.global.u64 	%rd10, %rd15;
	mul.wide.s32 	%rd11, %r97, 4;
	add.s64 	%rd12, %rd10, %rd11;
	st.global.f32 	[%rd12], %f77;
$L__BB0_21:
	ret;

}
	// .globl	_Z5swishPfS_iii
.visible .entry _Z5swishPfS_iii(
	.param .u64 .ptr .align 1 _Z5swishPfS_iii_param_0,
	.param .u64 .ptr .align 1 _Z5swishPfS_iii_param_1,
	.param .u32 _Z5swishPfS_iii_param_2,
	.param .u32 _Z5swishPfS_iii_param_3,
	.param .u32 _Z5swishPfS_iii_param_4
)
{
	.reg .pred 	%p<6>;
	.reg .b32 	%r<20>;
	.reg .b32 	%f<17>;
	.reg .b64 	%rd<9>;

	ld.param.u64 	%rd1, [_Z5swishPfS_iii_param_0];
	ld.param.u64 	%rd2, [_Z5swishPfS_iii_param_1];
	ld.param.u32 	%r5, [_Z5swishPfS_iii_param_2];
	ld.param.u32 	%r6, [_Z5swishPfS_iii_param_3];
	ld.param.u32 	%r4, [_Z5swishPfS_iii_param_4];
	mov.u32 	%r7, %tid.x;
	mov.u32 	%r8, %ntid.x;
	mov.u32 	%r9, %ctaid.x;
	mad.lo.s32 	%r1, %r8, %r9, %r7;
	mov.u32 	%r10, %tid.y;
	mov.u32 	%r11, %ntid.y;
	mov.u32 	%r12, %ctaid.y;
	mad.lo.s32 	%r2, %r11, %r12, %r10;
	setp.lt.s32 	%p2, %r2, %r6;
	setp.lt.s32 	%p3, %r1, %r4;
	and.pred  	%p1, %p2, %p3;
	mad.lo.s32 	%r13, %r5, %r10, %r7;
	shl.b32 	%r14, %r13, 2;
	mov.u32 	%r15, smem;
	add.s32 	%r3, %r15, %r14;
	not.pred 	%p4, %p1;
	@%p4 bra 	$L__BB1_2;
	cvta.to.global.u64 	%rd3, %rd1;
	mad.lo.s32 	%r16, %r4, %r2, %r1;
	mul.wide.s32 	%rd4, %r16, 4;
	add.s64 	%rd5, %rd3, %rd4;
	ld.global.f32 	%f1, [%rd5];
	st.shared.f32 	[%r3], %f1;
$L__BB1_2:
	bar.sync 	0;
	@%p4 bra 	$L__BB1_4;
	ld.shared.f32 	%f2, [%r3];
	fma.rn.f32 	%f3, %f2, 0fBBBB989D, 0f3F000000;
	cvt.sat.f32.f32 	%f4, %f3;
	mov.f32 	%f5, 0f4B400001;
	mov.f32 	%f6, 0f437C0000;
	fma.rm.f32 	%f7, %f4, %f6, %f5;
	add.f32 	%f8, %f7, 0fCB40007F;
	neg.f32 	%f9, %f8;
	fma.rn.f32 	%f10, %f2, 0fBFB8AA3B, %f9;
	fma.rn.f32 	%f11, %f2, 0fB2A57060, %f10;
	mov.b32 	%r17, %f7;
	shl.b32 	%r18, %r17, 23;
	mov.b32 	%f12, %r18;
	ex2.approx.ftz.f32 	%f13, %f11;
	fma.rn.f32 	%f14, %f13, %f12, 0f3F800000;
	rcp.rn.f32 	%f15, %f14;
	mul.f32 	%f16, %f2, %f15;
	mad.lo.s32 	%r19, %r4, %r2, %r1;
	cvta.to.global.u64 	%rd6, %rd2;
	mul.wide.s32 	%rd7, %r19, 4;
	add.s64 	%rd8, %rd6, %rd7;
	st.global.f32 	[%rd8], %f16;
$L__BB1_4:
	ret;

}
	// .globl	_Z6swigluPfS_S_ii
.visible .entry _Z6swigluPfS_S_ii(
	.param .u64 .ptr .align 1 _Z6swigluPfS_S_ii_param_0,
	.param .u64 .ptr .align 1 _Z6swigluPfS_S_ii_param_1,
	.param .u64 .ptr .align 1 _Z6swigluPfS_S_ii_param_2,
	.param .u32 _Z6swigluPfS_S_ii_param_3,
	.param .u32 _Z6swigluPfS_S_ii_param_4
)
{
	.reg .pred 	%p<4>;
	.reg .b32 	%r<12>;
	.reg .b32 	%f<4>;
	.reg .b64 	%rd<11>;

	ld.param.u64 	%rd1, [_Z6swigluPfS_S_ii_param_0];
	ld.param.u64 	%rd2, [_Z6swigluPfS_S_ii_param_1];
	ld.param.u64 	%rd3, [_Z6swigluPfS_S_ii_param_2];
	ld.param.u32 	%r4, [_Z6swigluPfS_S_ii_param_3];
	ld.param.u32 	%r3, [_Z6swigluPfS_S_ii_param_4];
	mov.u32 	%r5, %tid.x;
	mov.u32 	%r6, %ntid.x;
	mov.u32 	%r7, %ctaid.x;
	mad.lo.s32 	%r1, %r6, %r7, %r5;
	mov.u32 	%r8, %tid.y;
	mov.u32 	%r9, %ntid.y;
	mov.u32 	%r10, %ctaid.y;
	mad.lo.s32 	%r2, %r9, %r10, %r8;
	setp.ge.s32 	%p1, %r2, %r4;
	setp.ge.s32 	%p2, %r1, %r3;
	or.pred  	%p3, %p1, %p2;
	@%p3 bra 	$L__BB2_2;
	cvta.to.global.u64 	%rd4, %rd1;
	cvta.to.global.u64 	%rd5, %rd2;
	cvta.to.global.u64 	%rd6, %rd3;
	mad.lo.s32 	%r11, %r3, %r2, %r1;
	mul.wide.s32 	%rd7, %r11, 4;
	add.s64 	%rd8, %rd4, %rd7;
	ld.global.f32 	%f1, [%rd8];
	add.s64 	%rd9, %rd5, %rd7;
	ld.global.f32 	%f2, [%rd9];
	mul.f32 	%f3, %f1, %f2;
	add.s64 	%rd10, %rd6, %rd7;
	st.global.f32 	[%rd10], %f3;
$L__BB2_2:
	ret;

}


// ===== COMPILED SASS (sm_100) =====

	.target	sm_100

	.elftype	@"ET_EXEC"


//--------------------- .note.nv.tkinfo           --------------------------
	.section	.note.nv.tkinfo,"",@"SHT_NOTE"
	.sectionflags	@"SHF_NOTE_NV_TKINFO"
	.tkinfo
        /*0018*/ 	.word	0x00000002
        /*0030*/ 	.string	""
        /*0030*/ 	.string	"ptxas"
        /*0030*/ 	.string	"Cuda compilation tools, release 13.0, V13.0.88"
        /*0030*/ 	.string	"Build cuda_13.0.r13.0/compiler.36424714_0"
        /*0030*/ 	.string	"-arch sm_100 -m 64 "



//--------------------- .note.nv.cuinfo           --------------------------
	.section	.note.nv.cuinfo,"",@"SHT_NOTE"
	.sectionflags	@"SHF_NOTE_NV_CUINFO"
        /*0018*/ 	.short	0x0002
        /*001a*/ 	.short	0x0064
        /*001c*/ 	.short	0x0082
	.zero		2


//--------------------- .nv.info                  --------------------------
	.section	.nv.info,"",@"SHT_CUDA_INFO"
	.align	4


	//----- nvinfo : EIATTR_REGCOUNT
	.align		4
        /*0000*/ 	.byte	0x04, 0x2f
        /*0002*/ 	.short	(.L_1 - .L_0)
	.align		4
.L_0:
        /*0004*/ 	.word	index@(_Z10matrix_mulPfS_S_iiii)
        /*0008*/ 	.word	0x00000020


	//----- nvinfo : EIATTR_FRAME_SIZE
	.align		4
.L_1:
        /*000c*/ 	.byte	0x04, 0x11
        /*000e*/ 	.short	(.L_3 - .L_2)
	.align		4
.L_2:
        /*0010*/ 	.word	index@(_Z10matrix_mulPfS_S_iiii)
        /*0014*/ 	.word	0x00000000


	//----- nvinfo : EIATTR_REGCOUNT
	.align		4
.L_3:
        /*0018*/ 	.byte	0x04, 0x2f
        /*001a*/ 	.short	(.L_5 - .L_4)
	.align		4
.L_4:
        /*001c*/ 	.word	index@(_Z5swishPfS_iii)
        /*0020*/ 	.word	0x00000010


	//----- nvinfo : EIATTR_FRAME_SIZE
	.align		4
.L_5:
        /*0024*/ 	.byte	0x04, 0x11
        /*0026*/ 	.short	(.L_7 - .L_6)
	.align		4
.L_6:
        /*0028*/ 	.word	index@($__internal_0_$__cuda_sm20_rcp_rn_f32_slowpath)
        /*002c*/ 	.word	0x00000000


	//----- nvinfo : EIATTR_FRAME_SIZE
	.align		4
.L_7:
        /*0030*/ 	.byte	0x04, 0x11
        /*0032*/ 	.short	(.L_9 - .L_8)
	.align		4
.L_8:
        /*0034*/ 	.word	index@(_Z5swishPfS_iii)
        /*0038*/ 	.word	0x00000000


	//----- nvinfo : EIATTR_REGCOUNT
	.align		4
.L_9:
        /*003c*/ 	.byte	0x04, 0x2f
        /*003e*/ 	.short	(.L_11 - .L_10)
	.align		4
.L_10:
        /*0040*/ 	.word	index@(_Z6swigluPfS_S_ii)
        /*0044*/ 	.word	0x0000000c


	//----- nvinfo : EIATTR_FRAME_SIZE
	.align		4
.L_11:
        /*0048*/ 	.byte	0x04, 0x11
        /*004a*/ 	.short	(.L_13 - .L_12)
	.align		4
.L_12:
        /*004c*/ 	.word	index@(_Z6swigluPfS_S_ii)
        /*0050*/ 	.word	0x00000000


	//----- nvinfo : EIATTR_MIN_STACK_SIZE
	.align		4
.L_13:
        /*0054*/ 	.byte	0x04, 0x12
        /*0056*/ 	.short	(.L_15 - .L_14)
	.align		4
.L_14:
        /*0058*/ 	.word	index@(_Z6swigluPfS_S_ii)
        /*005c*/ 	.word	0x00000000


	//----- nvinfo : EIATTR_MIN_STACK_SIZE
	.align		4
.L_15:
        /*0060*/ 	.byte	0x04, 0x12
        /*0062*/ 	.short	(.L_17 - .L_16)
	.align		4
.L_16:
        /*0064*/ 	.word	index@(_Z5swishPfS_iii)
        /*0068*/ 	.word	0x00000000


	//----- nvinfo : EIATTR_MIN_STACK_SIZE
	.align		4
.L_17:
        /*006c*/ 	.byte	0x04, 0x12
        /*006e*/ 	.short	(.L_19 - .L_18)
	.align		4
.L_18:
        /*0070*/ 	.word	index@(_Z10matrix_mulPfS_S_iiii)
        /*0074*/ 	.word	0x00000000
.L_19:


//--------------------- .nv.compat                --------------------------
	.section	.nv.compat,"",@"SHT_CUDA_COMPAT_INFO"
	.align	4
        /*0000*/ 	.byte	0x02, 0x09, 0x00, 0x00, 0x02, 0x02, 0x01, 0x00, 0x02, 0x05, 0x05, 0x00, 0x03, 0x07, 0x01, 0x01
        /*0010*/ 	.byte	0x02, 0x03, 0x00, 0x00, 0x02, 0x06, 0x01, 0x00, 0x04, 0x0b, 0x08, 0x00, 0x09, 0x00, 0x00, 0x00
        /*0020*/ 	.byte	0x00, 0x00, 0x00, 0x00


//--------------------- .nv.info._Z6swigluPfS_S_ii --------------------------
	.section	.nv.info._Z6swigluPfS_S_ii,"",@"SHT_CUDA_INFO"
	.sectionflags	@""
	.align	4


	//----- nvinfo : EIATTR_CUDA_API_VERSION
	.align		4
        /*0000*/ 	.byte	0x04, 0x37
        /*0002*/ 	.short	(.L_21 - .L_20)
.L_20:
        /*0004*/ 	.word	0x00000082


	//----- nvinfo : EIATTR_KPARAM_INFO
	.align		4
.L_21:
        /*0008*/ 	.byte	0x04, 0x17
        /*000a*/ 	.short	(.L_23 - .L_22)
.L_22:
        /*000c*/ 	.word	0x00000000
        /*0010*/ 	.short	0x0004
        /*0012*/ 	.short	0x001c
        /*0014*/ 	.byte	0x00, 0xf0, 0x11, 0x00


	//----- nvinfo : EIATTR_KPARAM_INFO
	.align		4
.L_23:
        /*0018*/ 	.byte	0x04, 0x17
        /*001a*/ 	.short	(.L_25 - .L_24)
.L_24:
        /*001c*/ 	.word	0x00000000
        /*0020*/ 	.short	0x0003
        /*0022*/ 	.short	0x0018
        /*0024*/ 	.byte	0x00, 0xf0, 0x11, 0x00


	//----- nvinfo : EIATTR_KPARAM_INFO
	.align		4
.L_25:
        /*0028*/ 	.byte	0x04, 0x17
        /*002a*/ 	.short	(.L_27 - .L_26)
.L_26:
        /*002c*/ 	.word	0x00000000
        /*0030*/ 	.short	0x0002
        /*0032*/ 	.short	0x0010
        /*0034*/ 	.byte	0x00, 0xf5, 0x21, 0x00


	//----- nvinfo : EIATTR_KPARAM_INFO
	.align		4
.L_27:
        /*0038*/ 	.byte	0x04, 0x17
        /*003a*/ 	.short	(.L_29 - .L_28)
.L_28:
        /*003c*/ 	.word	0x00000000
        /*0040*/ 	.short	0x0001
        /*0042*/ 	.short	0x0008
        /*0044*/ 	.byte	0x00, 0xf5, 0x21, 0x00


	//----- nvinfo : EIATTR_KPARAM_INFO
	.align		4
.L_29:
        /*0048*/ 	.byte	0x04, 0x17
        /*004a*/ 	.short	(.L_31 - .L_30)
.L_30:
        /*004c*/ 	.word	0x00000000
        /*0050*/ 	.short	0x0000
        /*0052*/ 	.short	0x0000
        /*0054*/ 	.byte	0x00, 0xf5, 0x21, 0x00


	//----- nvinfo : EIATTR_SPARSE_MMA_MASK
	.align		4
.L_31:
        /*0058*/ 	.byte	0x03, 0x50
        /*005a*/ 	.short	0x0000


	//----- nvinfo : EIATTR_MAXREG_COUNT
	.align		4
        /*005c*/ 	.byte	0x03, 0x1b
        /*005e*/ 	.short	0x00ff


	//----- nvinfo : EIATTR_MERCURY_ISA_VERSION
	.align		4
        /*0060*/ 	.byte	0x03, 0x5f
        /*0062*/ 	.short	0x0101


	//----- nvinfo : EIATTR_VRC_CTA_INIT_COUNT
	.align		4
        /*0064*/ 	.byte	0x02, 0x4a
	.zero		1
	.zero		1


	//----- nvinfo : EIATTR_EXIT_INSTR_OFFSETS
	.align		4
        /*0068*/ 	.byte	0x04, 0x1c
        /*006a*/ 	.short	(.L_33 - .L_32)


	//   ....[0]....
.L_32:
        /*006c*/ 	.word	0x000000c0


	//   ....[1]....
        /*0070*/ 	.word	0x00000190


	//----- nvinfo : EIATTR_CBANK_PARAM_SIZE
	.align		4
.L_33:
        /*0074*/ 	.byte	0x03, 0x19
        /*0076*/ 	.short	0x0020


	//----- nvinfo : EIATTR_PARAM_CBANK
	.align		4
        /*0078*/ 	.byte	0x04, 0x0a
        /*007a*/ 	.short	(.L_35 - .L_34)
	.align		4
.L_34:
        /*007c*/ 	.word	index@(.nv.constant0._Z6swigluPfS_S_ii)
        /*0080*/ 	.short	0x0380
        /*0082*/ 	.short	0x0020


	//----- nvinfo : EIATTR_SW_WAR
	.align		4
.L_35:
        /*0084*/ 	.byte	0x04, 0x36
        /*0086*/ 	.short	(.L_37 - .L_36)
.L_36:
        /*0088*/ 	.word	0x00000008
.L_37:


//--------------------- .nv.info._Z5swishPfS_iii  --------------------------
	.section	.nv.info._Z5swishPfS_iii,"",@"SHT_CUDA_INFO"
	.sectionflags	@""
	.align	4


	//----- nvinfo : EIATTR_CUDA_API_VERSION
	.align		4
        /*0000*/ 	.byte	0x04, 0x37
        /*0002*/ 	.short	(.L_39 - .L_38)
.L_38:
        /*0004*/ 	.word	0x00000082


	//----- nvinfo : EIATTR_KPARAM_INFO
	.align		4
.L_39:
        /*0008*/ 	.byte	0x04, 0x17
        /*000a*/ 	.short	(.L_41 - .L_40)
.L_40:
        /*000c*/ 	.word	0x00000000
        /*0010*/ 	.short	0x0004
        /*0012*/ 	.short	0x0018
        /*0014*/ 	.byte	0x00, 0xf0, 0x11, 0x00


	//----- nvinfo : EIATTR_KPARAM_INFO
	.align		4
.L_41:
        /*0018*/ 	.byte	0x04, 0x17
        /*001a*/ 	.short	(.L_43 - .L_42)
.L_42:
        /*001c*/ 	.word	0x00000000
        /*0020*/ 	.short	0x0003
        /*0022*/ 	.short	0x0014
        /*0024*/ 	.byte	0x00, 0xf0, 0x11, 0x00


	//----- nvinfo : EIATTR_KPARAM_INFO
	.align		4
.L_43:
        /*0028*/ 	.byte	0x04, 0x17
        /*002a*/ 	.short	(.L_45 - .L_44)
.L_44:
        /*002c*/ 	.word	0x00000000
        /*0030*/ 	.short	0x0002
        /*0032*/ 	.short	0x0010
        /*0034*/ 	.byte	0x00, 0xf0, 0x11, 0x00


	//----- nvinfo : EIATTR_KPARAM_INFO
	.align		4
.L_45:
        /*0038*/ 	.byte	0x04, 0x17
        /*003a*/ 	.short	(.L_47 - .L_46)
.L_46:
        /*003c*/ 	.word	0x00000000
        /*0040*/ 	.short	0x0001
        /*0042*/ 	.short	0x0008
        /*0044*/ 	.byte	0x00, 0xf5, 0x21, 0x00


	//----- nvinfo : EIATTR_KPARAM_INFO
	.align		4
.L_47:
        /*0048*/ 	.byte	0x04, 0x17
        /*004a*/ 	.short	(.L_49 - .L_48)
.L_48:
        /*004c*/ 	.word	0x00000000
        /*0050*/ 	.short	0x0000
        /*0052*/ 	.short	0x0000
        /*0054*/ 	.byte	0x00, 0xf5, 0x21, 0x00


	//----- nvinfo : EIATTR_SPARSE_MMA_MASK
	.align		4
.L_49:
        /*0058*/ 	.byte	0x03, 0x50
        /*005a*/ 	.short	0x0000


	//----- nvinfo : EIATTR_MAXREG_COUNT
	.align		4
        /*005c*/ 	.byte	0x03, 0x1b
        /*005e*/ 	.short	0x00ff


	//----- nvinfo : EIATTR_NUM_BARRIERS
	.align		4
        /*0060*/ 	.byte	0x02, 0x4c
        /*0062*/ 	.byte	0x01
	.zero		1


	//----- nvinfo : EIATTR_MERCURY_ISA_VERSION
	.align		4
        /*0064*/ 	.byte	0x03, 0x5f
        /*0066*/ 	.short	0x0101


	//----- nvinfo : EIATTR_VRC_CTA_INIT_COUNT
	.align		4
        /*0068*/ 	.byte	0x02, 0x4a
	.zero		1
	.zero		1


	//----- nvinfo : EIATTR_EXIT_INSTR_OFFSETS
	.align		4
        /*006c*/ 	.byte	0x04, 0x1c
        /*006e*/ 	.short	(.L_51 - .L_50)


	//   ....[0]....
.L_50:
        /*0070*/ 	.word	0x00000190


	//   ....[1]....
        /*0074*/ 	.word	0x00000380


	//----- nvinfo : EIATTR_CRS_STACK_SIZE
	.align		4
.L_51:
        /*0078*/ 	.byte	0x04, 0x1e
        /*007a*/ 	.short	(.L_53 - .L_52)
.L_52:
        /*007c*/ 	.word	0x00000000


	//----- nvinfo : EIATTR_CBANK_PARAM_SIZE
	.align		4
.L_53:
        /*0080*/ 	.byte	0x03, 0x19
        /*0082*/ 	.short	0x001c


	//----- nvinfo : EIATTR_PARAM_CBANK
	.align		4
        /*0084*/ 	.byte	0x04, 0x0a
        /*0086*/ 	.short	(.L_55 - .L_54)
	.align		4
.L_54:
        /*0088*/ 	.word	index@(.nv.constant0._Z5swishPfS_iii)
        /*008c*/ 	.short	0x0380
        /*008e*/ 	.short	0x001c


	//----- nvinfo : EIATTR_SW_WAR
	.align		4
.L_55:
        /*0090*/ 	.byte	0x04, 0x36
        /*0092*/ 	.short	(.L_57 - .L_56)
.L_56:
        /*0094*/ 	.word	0x00000008
.L_57:


//--------------------- .nv.info._Z10matrix_mulPfS_S_iiii --------------------------
	.section	.nv.info._Z10matrix_mulPfS_S_iiii,"",@"SHT_CUDA_INFO"
	.sectionflags	@""
	.align	4


	//----- nvinfo : EIATTR_CUDA_API_VERSION
	.align		4
        /*0000*/ 	.byte	0x04, 0x37
        /*0002*/ 	.short	(.L_59 - .L_58)
.L_58:
        /*0004*/ 	.word	0x00000082


	//----- nvinfo : EIATTR_KPARAM_INFO
	.align		4
.L_59:
        /*0008*/ 	.byte	0x04, 0x17
        /*000a*/ 	.short	(.L_61 - .L_60)
.L_60:
        /*000c*/ 	.word	0x00000000
        /*0010*/ 	.short	0x0006
        /*0012*/ 	.short	0x0024
        /*0014*/ 	.byte	0x00, 0xf0, 0x11, 0x00


	//----- nvinfo : EIATTR_KPARAM_INFO
	.align		4
.L_61:
        /*0018*/ 	.byte	0x04, 0x17
        /*001a*/ 	.short	(.L_63 - .L_62)
.L_62:
        /*001c*/ 	.word	0x00000000
        /*0020*/ 	.short	0x0005
        /*0022*/ 	.short	0x0020
        /*0024*/ 	.byte	0x00, 0xf0, 0x11, 0x00


	//----- nvinfo : EIATTR_KPARAM_INFO
	.align		4
.L_63:
        /*0028*/ 	.byte	0x04, 0x17
        /*002a*/ 	.short	(.L_65 - .L_64)
.L_64:
        /*002c*/ 	.word	0x00000000
        /*0030*/ 	.short	0x0004
        /*0032*/ 	.short	0x001c
        /*0034*/ 	.byte	0x00, 0xf0, 0x11, 0x00


	//----- nvinfo : EIATTR_KPARAM_INFO
	.align		4
.L_65:
        /*0038*/ 	.byte	0x04, 0x17
        /*003a*/ 	.short	(.L_67 - .L_66)
.L_66:
        /*003c*/ 	.word	0x00000000
        /*0040*/ 	.short	0x0003
        /*0042*/ 	.short	0x0018
        /*0044*/ 	.byte	0x00, 0xf0, 0x11, 0x00


	//----- nvinfo : EIATTR_KPARAM_INFO
	.align		4
.L_67:
        /*0048*/ 	.byte	0x04, 0x17
        /*004a*/ 	.short	(.L_69 - .L_68)
.L_68:
        /*004c*/ 	.word	0x00000000
        /*0050*/ 	.short	0x0002
        /*0052*/ 	.short	0x0010
        /*0054*/ 	.byte	0x00, 0xf5, 0x21, 0x00


	//----- nvinfo : EIATTR_KPARAM_INFO
	.align		4
.L_69:
        /*0058*/ 	.byte	0x04, 0x17
        /*005a*/ 	.short	(.L_71 - .L_70)
.L_70:
        /*005c*/ 	.word	0x00000000
        /*0060*/ 	.short	0x0001
        /*0062*/ 	.short	0x0008
        /*0064*/ 	.byte	0x00, 0xf5, 0x21, 0x00


	//----- nvinfo : EIATTR_KPARAM_INFO
	.align		4
.L_71:
        /*0068*/ 	.byte	0x04, 0x17
        /*006a*/ 	.short	(.L_73 - .L_72)
.L_72:
        /*006c*/ 	.word	0x00000000
        /*0070*/ 	.short	0x0000
        /*0072*/ 	.short	0x0000
        /*0074*/ 	.byte	0x00, 0xf5, 0x21, 0x00


	//----- nvinfo : EIATTR_SPARSE_MMA_MASK
	.align		4
.L_73:
        /*0078*/ 	.byte	0x03, 0x50
        /*007a*/ 	.short	0x0000


	//----- nvinfo : EIATTR_MAXREG_COUNT
	.align		4
        /*007c*/ 	.byte	0x03, 0x1b
        /*007e*/ 	.short	0x00ff


	//----- nvinfo : EIATTR_NUM_BARRIERS
	.align		4
        /*0080*/ 	.byte	0x02, 0x4c
        /*0082*/ 	.byte	0x01
	.zero		1


	//----- nvinfo : EIATTR_MERCURY_ISA_VERSION
	.align		4
        /*0084*/ 	.byte	0x03, 0x5f
        /*0086*/ 	.short	0x0101


	//----- nvinfo : EIATTR_VRC_CTA_INIT_COUNT
	.align		4
        /*0088*/ 	.byte	0x02, 0x4a
	.zero		1
	.zero		1


	//----- nvinfo : EIATTR_EXIT_INSTR_OFFSETS
	.align		4
        /*008c*/ 	.byte	0x04, 0x1c
        /*008e*/ 	.short	(.L_75 - .L_74)


	//   ....[0]....
.L_74:
        /*0090*/ 	.word	0x00000c10


	//   ....[1]....
        /*0094*/ 	.word	0x00000c60


	//----- nvinfo : EIATTR_CRS_STACK_SIZE
	.align		4
.L_75:
        /*0098*/ 	.byte	0x04, 0x1e
        /*009a*/ 	.short	(.L_77 - .L_76)
.L_76:
        /*009c*/ 	.word	0x00000000


	//----- nvinfo : EIATTR_CBANK_PARAM_SIZE
	.align		4
.L_77:
        /*00a0*/ 	.byte	0x03, 0x19
        /*00a2*/ 	.short	0x0028


	//----- nvinfo : EIATTR_PARAM_CBANK
	.align		4
        /*00a4*/ 	.byte	0x04, 0x0a
        /*00a6*/ 	.short	(.L_79 - .L_78)
	.align		4
.L_78:
        /*00a8*/ 	.word	index@(.nv.constant0._Z10matrix_mulPfS_S_iiii)
        /*00ac*/ 	.short	0x0380
        /*00ae*/ 	.short	0x0028


	//----- nvinfo : EIATTR_SW_WAR
	.align		4
.L_79:
        /*00b0*/ 	.byte	0x04, 0x36
        /*00b2*/ 	.short	(.L_81 - .L_80)
.L_80:
        /*00b4*/ 	.word	0x00000008
.L_81:


//--------------------- .nv.callgraph             --------------------------
	.section	.nv.callgraph,"",@"SHT_CUDA_CALLGRAPH"
	.align	4
	.sectionentsize	8
	.align		4
        /*0000*/ 	.word	0x00000000
	.align		4
        /*0004*/ 	.word	0xffffffff
	.align		4
        /*0008*/ 	.word	0x00000000
	.align		4
        /*000c*/ 	.word	0xfffffffe
	.align		4
        /*0010*/ 	.word	0x00000000
	.align		4
        /*0014*/ 	.word	0xfffffffd
	.align		4
        /*0018*/ 	.word	0x00000000
	.align		4
        /*001c*/ 	.word	0xfffffffc


//--------------------- .text._Z6swigluPfS_S_ii   --------------------------
	.section	.text._Z6swigluPfS_S_ii,"ax",@progbits
	.align	128
        .global         _Z6swigluPfS_S_ii
        .type           _Z6swigluPfS_S_ii,@function
        .size           _Z6swigluPfS_S_ii,(.L_x_21 - _Z6swigluPfS_S_ii)
        .other          _Z6swigluPfS_S_ii,@"STO_CUDA_ENTRY STV_DEFAULT"
_Z6swigluPfS_S_ii:
.text._Z6swigluPfS_S_ii:
[----:B------:R-:W-:Y:S01]  /*0000*/  LDC R1, c[0x0][0x37c] ;  /* 0x0000df00ff017b82 */ /* 0x000fe20000000800 */
[----:B------:R-:W0:Y:S01]  /*0010*/  S2R R0, SR_TID.X ;  /* 0x0000000000007919 */ /* 0x000e220000002100 */
[----:B------:R-:W0:Y:S01]  /*0020*/  LDCU UR4, c[0x0][0x360] ;  /* 0x00006c00ff0477ac */ /* 0x000e220008000800 */
[----:B------:R-:W0:Y:S01]  /*0030*/  S2R R3, SR_CTAID.X ;  /* 0x0000000000037919 */ /* 0x000e220000002500 */
[----:B------:R-:W1:Y:S01]  /*0040*/  LDCU UR5, c[0x0][0x364] ;  /* 0x00006c80ff0577ac */ /* 0x000e620008000800 */
[----:B------:R-:W1:Y:S01]  /*0050*/  S2R R7, SR_TID.Y ;  /* 0x0000000000077919 */ /* 0x000e620000002200 */
[----:B------:R-:W2:Y:S01]  /*0060*/  LDCU.64 UR6, c[0x0][0x398] ;  /* 0x00007300ff0677ac */ /* 0x000ea20008000a00 */
[----:B------:R-:W1:Y:S01]  /*0070*/  S2R R2, SR_CTAID.Y ;  /* 0x0000000000027919 */ /* 0x000e620000002600 */
[----:B0-----:R-:W-:-:S05]  /*0080*/  IMAD R0, R3, UR4, R0 ;  /* 0x0000000403007c24 */ /* 0x001fca000f8e0200 */
[----:B--2---:R-:W-:Y:S01]  /*0090*/  ISETP.GE.AND P0, PT, R0, UR7, PT ;  /* 0x0000000700007c0c */ /* 0x004fe2000bf06270 */
[----:B-1----:R-:W-:-:S05]  /*00a0*/  IMAD R7, R2, UR5, R7 ;  /* 0x0000000502077c24 */ /* 0x002fca000f8e0207 */
[----:B------:R-:W-:-:S13]  /*00b0*/  ISETP.GE.OR P0, PT, R7, UR6, P0 ;  /* 0x0000000607007c0c */ /* 0x000fda0008706670 */
[----:B------:R-:W-:Y:S05]  /*00c0*/  @P0 EXIT ;  /* 0x000000000000094d */ /* 0x000fea0003800000 */
[----:B------:R-:W0:Y:S01]  /*00d0*/  LDC.64 R2, c[0x0][0x380] ;  /* 0x0000e000ff027b82 */ /* 0x000e220000000a00 */
[----:B------:R-:W1:Y:S01]  /*00e0*/  LDCU.64 UR4, c[0x0][0x358] ;  /* 0x00006b00ff0477ac */ /* 0x000e620008000a00 */
[----:B------:R-:W-:-:S06]  /*00f0*/  IMAD R9, R7, UR7, R0 ;  /* 0x0000000707097c24 */ /* 0x000fcc000f8e0200 */
[----:B------:R-:W2:Y:S08]  /*0100*/  LDC.64 R4, c[0x0][0x388] ;  /* 0x0000e200ff047b82 */ /* 0x000eb00000000a00 */
[----:B------:R-:W3:Y:S01]  /*0110*/  LDC.64 R6, c[0x0][0x390] ;  /* 0x0000e400ff067b82 */ /* 0x000ee20000000a00 */
[----:B0-----:R-:W-:-:S06]  /*0120*/  IMAD.WIDE R2, R9, 0x4, R2 ;  /* 0x0000000409027825 */ /* 0x001fcc00078e0202 */
[----:B-1----:R-:W4:Y:S01]  /*0130*/  LDG.E R2, desc[UR4][R2.64] ;  /* 0x0000000402027981 */ /* 0x002f22000c1e1900 */
[----:B--2---:R-:W-:-:S06]  /*0140*/  IMAD.WIDE R4, R9, 0x4, R4 ;  /* 0x0000000409047825 */ /* 0x004fcc00078e0204 */
[----:B------:R-:W4:Y:S01]  /*0150*/  LDG.E R5, desc[UR4][R4.64] ;  /* 0x0000000404057981 */ /* 0x000f22000c1e1900 */
[----:B---3--:R-:W-:-:S04]  /*0160*/  IMAD.WIDE R6, R9, 0x4, R6 ;  /* 0x0000000409067825 */ /* 0x008fc800078e0206 */
[----:B----4-:R-:W-:-:S05]  /*0170*/  FMUL R9, R2, R5 ;  /* 0x0000000502097220 */ /* 0x010fca0000400000 */
[----:B------:R-:W-:Y:S01]  /*0180*/  STG.E desc[UR4][R6.64], R9 ;  /* 0x0000000906007986 */ /* 0x000fe2000c101904 */
[----:B------:R-:W-:Y:S05]  /*0190*/  EXIT ;  /* 0x000000000000794d */ /* 0x000fea0003800000 */
.L_x_0:
[----:B------:R-:W-:-:S00]  /*01a0*/  BRA `(.L_x_0) ;  /* 0xfffffffc00fc7947 */ /* 0x000fc0000383ffff */
[----:B------:R-:W-:-:S00]  /*01b0*/  NOP ;  /* 0x0000000000007918 */ /* 0x000fc00000000000 */
        /* <DEDUP_REMOVED lines=12> */
.L_x_21:


//--------------------- .text._Z5swishPfS_iii     --------------------------
	.section	.text._Z5swishPfS_iii,"ax",@progbits
	.align	128
        .global         _Z5swishPfS_iii
        .type           _Z5swishPfS_iii,@function
        .size           _Z5swishPfS_iii,(.L_x_20 - _Z5swishPfS_iii)
        .other          _Z5swishPfS_iii,@"STO_CUDA_ENTRY STV_DEFAULT"
_Z5swishPfS_iii:
.text._Z5swishPfS_iii:
[----:B------:R-:W-:Y:S01]  /*0000*/  LDC R1, c[0x0][0x37c] ;  /* 0x0000df00ff017b82 */ /* 0x000fe20000000800 */
[----:B------:R-:W0:Y:S01]  /*0010*/  S2R R0, SR_TID.X ;  /* 0x0000000000007919 */ /* 0x000e220000002100 */
[----:B------:R-:W0:Y:S01]  /*0020*/  LDCU UR4, c[0x0][0x360] ;  /* 0x00006c00ff0477ac */ /* 0x000e220008000800 */
[----:B------:R-:W0:Y:S01]  /*0030*/  S2R R3, SR_CTAID.X ;  /* 0x0000000000037919 */ /* 0x000e220000002500 */
[----:B------:R-:W1:Y:S01]  /*0040*/  LDCU UR5, c[0x0][0x364] ;  /* 0x00006c80ff0577ac */ /* 0x000e620008000800 */
[----:B------:R-:W1:Y:S01]  /*0050*/  S2R R9, SR_TID.Y ;  /* 0x0000000000097919 */ /* 0x000e620000002200 */
[----:B------:R-:W2:Y:S01]  /*0060*/  LDCU UR8, c[0x0][0x398] ;  /* 0x00007300ff0877ac */ /* 0x000ea20008000800 */
[----:B------:R-:W1:Y:S01]  /*0070*/  S2R R4, SR_CTAID.Y ;  /* 0x0000000000047919 */ /* 0x000e620000002600 */
[----:B------:R-:W3:Y:S01]  /*0080*/  LDCU.64 UR10, c[0x0][0x390] ;  /* 0x00007200ff0a77ac */ /* 0x000ee20008000a00 */
[----:B------:R-:W4:Y:S01]  /*0090*/  LDCU.64 UR6, c[0x0][0x358] ;  /* 0x00006b00ff0677ac */ /* 0x000f220008000a00 */
[----:B0-----:R-:W-:-:S05]  /*00a0*/  IMAD R3, R3, UR4, R0 ;  /* 0x0000000403037c24 */ /* 0x001fca000f8e0200 */
[----:B--2---:R-:W-:Y:S01]  /*00b0*/  ISETP.GE.AND P0, PT, R3, UR8, PT ;  /* 0x0000000803007c0c */ /* 0x004fe2000bf06270 */
[----:B-1----:R-:W-:-:S05]  /*00c0*/  IMAD R4, R4, UR5, R9 ;  /* 0x0000000504047c24 */ /* 0x002fca000f8e0209 */
[----:B---3--:R-:W-:-:S13]  /*00d0*/  ISETP.LT.AND P0, PT, R4, UR11, !P0 ;  /* 0x0000000b04007c0c */ /* 0x008fda000c701270 */
[----:B------:R-:W0:Y:S01]  /*00e0*/  @P0 LDC.64 R6, c[0x0][0x380] ;  /* 0x0000e000ff060b82 */ /* 0x000e220000000a00 */
[----:B------:R-:W-:-:S04]  /*00f0*/  @P0 IMAD R5, R4, UR8, R3 ;  /* 0x0000000804050c24 */ /* 0x000fc8000f8e0203 */
[----:B0-----:R-:W-:-:S06]  /*0100*/  @P0 IMAD.WIDE R6, R5, 0x4, R6 ;  /* 0x0000000405060825 */ /* 0x001fcc00078e0206 */
[----:B----4-:R-:W2:Y:S01]  /*0110*/  @P0 LDG.E R7, desc[UR6][R6.64] ;  /* 0x0000000606070981 */ /* 0x010ea2000c1e1900 */
[----:B------:R-:W0:Y:S01]  /*0120*/  S2UR UR5, SR_CgaCtaId ;  /* 0x00000000000579c3 */ /* 0x000e220000008800 */
[----:B------:R-:W-:Y:S01]  /*0130*/  UMOV UR4, 0x400 ;  /* 0x0000040000047882 */ /* 0x000fe20000000000 */
[----:B------:R-:W-:Y:S01]  /*0140*/  IMAD R0, R9, UR10, R0 ;  /* 0x0000000a09007c24 */ /* 0x000fe2000f8e0200 */
[----:B0-----:R-:W-:-:S06]  /*0150*/  ULEA UR4, UR5, UR4, 0x18 ;  /* 0x0000000405047291 */ /* 0x001fcc000f8ec0ff */
[----:B------:R-:W-:-:S05]  /*0160*/  LEA R0, R0, UR4, 0x2 ;  /* 0x0000000400007c11 */ /* 0x000fca000f8e10ff */
[----:B--2---:R0:W-:Y:S01]  /*0170*/  @P0 STS [R0], R7 ;  /* 0x0000000700000388 */ /* 0x0041e20000000800 */
[----:B------:R-:W-:Y:S06]  /*0180*/  BAR.SYNC.DEFER_BLOCKING 0x0 ;  /* 0x0000000000007b1d */ /* 0x000fec0000010000 */
[----:B------:R-:W-:Y:S05]  /*0190*/  @!P0 EXIT ;  /* 0x000000000000894d */ /* 0x000fea0003800000 */
[----:B------:R-:W1:Y:S01]  /*01a0*/  LDS R5, [R0] ;  /* 0x0000000000057984 */ /* 0x000e620000000800 */
[----:B------:R-:W-:Y:S01]  /*01b0*/  IMAD.MOV.U32 R2, RZ, RZ, 0x3bbb989d ;  /* 0x3bbb989dff027424 */ /* 0x000fe200078e00ff */
[----:B------:R-:W-:Y:S01]  /*01c0*/  BSSY.RECONVERGENT B0, `(.L_x_1) ;  /* 0x0000015000007945 */ /* 0x000fe20003800200 */
[----:B0-----:R-:W-:Y:S02]  /*01d0*/  IMAD.MOV.U32 R7, RZ, RZ, 0x437c0000 ;  /* 0x437c0000ff077424 */ /* 0x001fe400078e00ff */
[----:B-1----:R-:W-:-:S04]  /*01e0*/  FFMA.SAT R2, R5, -R2, 0.5 ;  /* 0x3f00000005027423 */ /* 0x002fc80000002802 */
[----:B------:R-:W-:-:S04]  /*01f0*/  FFMA.RM R2, R2, R7, 12582913 ;  /* 0x4b40000102027423 */ /* 0x000fc80000004007 */
[C---:B------:R-:W-:Y:S01]  /*0200*/  FADD R6, R2.reuse, -12583039 ;  /* 0xcb40007f02067421 */ /* 0x040fe20000000000 */
[----:B------:R-:W-:-:S03]  /*0210*/  SHF.L.U32 R2, R2, 0x17, RZ ;  /* 0x0000001702027819 */ /* 0x000fc600000006ff */
[----:B------:R-:W-:-:S04]  /*0220*/  FFMA R6, R5, -1.4426950216293334961, -R6 ;  /* 0xbfb8aa3b05067823 */ /* 0x000fc80000000806 */
[----:B------:R-:W-:-:S04]  /*0230*/  FFMA R6, R5, -1.925963033500011079e-08, R6 ;  /* 0xb2a5706005067823 */ /* 0x000fc80000000006 */
[----:B------:R-:W0:Y:S02]  /*0240*/  MUFU.EX2 R7, R6 ;  /* 0x0000000600077308 */ /* 0x000e240000000800 */
[----:B0-----:R-:W-:-:S04]  /*0250*/  FFMA R2, R2, R7, 1 ;  /* 0x3f80000002027423 */ /* 0x001fc80000000007 */
[----:B------:R-:W-:-:S05]  /*0260*/  VIADD R0, R2, 0x1800000 ;  /* 0x0180000002007836 */ /* 0x000fca0000000000 */
[----:B------:R-:W-:-:S04]  /*0270*/  LOP3.LUT R0, R0, 0x7f800000, RZ, 0xc0, !PT ;  /* 0x7f80000000007812 */ /* 0x000fc800078ec0ff */
[----:B------:R-:W-:-:S13]  /*0280*/  ISETP.GT.U32.AND P0, PT, R0, 0x1ffffff, PT ;  /* 0x01ffffff0000780c */ /* 0x000fda0003f04070 */
[----:B------:R-:W-:Y:S05]  /*0290*/  @P0 BRA `(.L_x_2) ;  /* 0x00000000000c0947 */ /* 0x000fea0003800000 */
[----:B------:R-:W-:-:S07]  /*02a0*/  MOV R6, 0x2c0 ;  /* 0x000002c000067802 */ /* 0x000fce0000000f00 */
[----:B------:R-:W-:Y:S05]  /*02b0*/  CALL.REL.NOINC `($__internal_0_$__cuda_sm20_rcp_rn_f32_slowpath) ;  /* 0x0000000000347944 */ /* 0x000fea0003c00000 */
[----:B------:R-:W-:Y:S05]  /*02c0*/  BRA `(.L_x_3) ;  /* 0x0000000000107947 */ /* 0x000fea0003800000 */
.L_x_2:
[----:B------:R-:W0:Y:S02]  /*02d0*/  MUFU.RCP R7, R2 ;  /* 0x0000000200077308 */ /* 0x000e240000001000 */
[----:B0-----:R-:W-:-:S04]  /*02e0*/  FFMA R0, R2, R7, -1 ;  /* 0xbf80000002007423 */ /* 0x001fc80000000007 */
[----:B------:R-:W-:-:S04]  /*02f0*/  FADD.FTZ R0, -R0, -RZ ;  /* 0x800000ff00007221 */ /* 0x000fc80000010100 */
[----:B------:R-:W-:-:S07]  /*0300*/  FFMA R0, R7, R0, R7 ;  /* 0x0000000007007223 */ /* 0x000fce0000000007 */
.L_x_3:
[----:B------:R-:W-:Y:S05]  /*0310*/  BSYNC.RECONVERGENT B0 ;  /* 0x0000000000007941 */ /* 0x000fea0003800200 */
.L_x_1:
[----:B------:R-:W0:Y:S01]  /*0320*/  LDC.64 R6, c[0x0][0x388] ;  /* 0x0000e200ff067b82 */ /* 0x000e220000000a00 */
[----:B------:R-:W1:Y:S01]  /*0330*/  LDCU UR4, c[0x0][0x398] ;  /* 0x00007300ff0477ac */ /* 0x000e620008000800 */
[----:B------:R-:W-:Y:S01]  /*0340*/  FMUL R5, R5, R0 ;  /* 0x0000000005057220 */ /* 0x000fe20000400000 */
[----:B-1----:R-:W-:-:S04]  /*0350*/  IMAD R3, R4, UR4, R3 ;  /* 0x0000000404037c24 */ /* 0x002fc8000f8e0203 */
[----:B0-----:R-:W-:-:S05]  /*0360*/  IMAD.WIDE R2, R3, 0x4, R6 ;  /* 0x0000000403027825 */ /* 0x001fca00078e0206 */
[----:B------:R-:W-:Y:S01]  /*0370*/  STG.E desc[UR6][R2.64], R5 ;  /* 0x0000000502007986 */ /* 0x000fe2000c101906 */
[----:B------:R-:W-:Y:S05]  /*0380*/  EXIT ;  /* 0x000000000000794d */ /* 0x000fea0003800000 */
        .weak           $__internal_0_$__cuda_sm20_rcp_rn_f32_slowpath
        .type           $__internal_0_$__cuda_sm20_rcp_rn_f32_slowpath,@function
        .size           $__internal_0_$__cuda_sm20_rcp_rn_f32_slowpath,(.L_x_20 - $__internal_0_$__cuda_sm20_rcp_rn_f32_slowpath)
$__internal_0_$__cuda_sm20_rcp_rn_f32_slowpath:
[----:B------:R-:W-:Y:S01]  /*0390*/  SHF.L.U32 R0, R2, 0x1, RZ ;  /* 0x0000000102007819 */ /* 0x000fe200000006ff */
[----:B------:R-:W-:Y:S03]  /*03a0*/  BSSY.RECONVERGENT B1, `(.L_x_4) ;  /* 0x0000031000017945 */ /* 0x000fe60003800200 */
[----:B------:R-:W-:Y:S01]  /*03b0*/  SHF.R.U32.HI R7, RZ, 0x18, R0 ;  /* 0x00000018ff077819 */ /* 0x000fe20000011600 */
[----:B------:R-:W-:-:S03]  /*03c0*/  IMAD.MOV.U32 R0, RZ, RZ, R2 ;  /* 0x000000ffff007224 */ /* 0x000fc600078e0002 */
[----:B------:R-:W-:-:S13]  /*03d0*/  ISETP.NE.U32.AND P0, PT, R7, RZ, PT ;  /* 0x000000ff0700720c */ /* 0x000fda0003f05070 */
[----:B------:R-:W-:Y:S05]  /*03e0*/  @P0 BRA `(.L_x_5) ;  /* 0x0000000000280947 */ /* 0x000fea0003800000 */
[----:B------:R-:W-:-:S04]  /*03f0*/  SHF.L.U32 R2, R0, 0x1, RZ ;  /* 0x0000000100027819 */ /* 0x000fc800000006ff */
[----:B------:R-:W-:-:S13]  /*0400*/  ISETP.NE.AND P0, PT, R2, RZ, PT ;  /* 0x000000ff0200720c */ /* 0x000fda0003f05270 */
[----:B------:R-:W-:Y:S01]  /*0410*/  @P0 FFMA R8, R0, 1.84467440737095516160e+19, RZ ;  /* 0x5f80000000080823 */ /* 0x000fe200000000ff */
[----:B------:R-:W-:Y:S08]  /*0420*/  @!P0 MUFU.RCP R7, R0 ;  /* 0x0000000000078308 */ /* 0x000ff00000001000 */
[----:B------:R-:W0:Y:S02]  /*0430*/  @P0 MUFU.RCP R9, R8 ;  /* 0x0000000800090308 */ /* 0x000e240000001000 */
[----:B0-----:R-:W-:-:S04]  /*0440*/  @P0 FFMA R2, R8, R9, -1 ;  /* 0xbf80000008020423 */ /* 0x001fc80000000009 */
[----:B------:R-:W-:-:S04]  /*0450*/  @P0 FADD.FTZ R2, -R2, -RZ ;  /* 0x800000ff02020221 */ /* 0x000fc80000010100 */
[----:B------:R-:W-:-:S04]  /*0460*/  @P0 FFMA R2, R9, R2, R9 ;  /* 0x0000000209020223 */ /* 0x000fc80000000009 */
[----:B------:R-:W-:Y:S01]  /*0470*/  @P0 FFMA R7, R2, 1.84467440737095516160e+19, RZ ;  /* 0x5f80000002070823 */ /* 0x000fe200000000ff */
[----:B------:R-:W-:Y:S06]  /*0480*/  BRA `(.L_x_6) ;  /* 0x0000000000887947 */ /* 0x000fec0003800000 */
.L_x_5:
[----:B------:R-:W-:-:S05]  /*0490*/  VIADD R2, R7, 0xffffff03 ;  /* 0xffffff0307027836 */ /* 0x000fca0000000000 */
[----:B------:R-:W-:-:S13]  /*04a0*/  ISETP.GT.U32.AND P0, PT, R2, 0x1, PT ;  /* 0x000000010200780c */ /* 0x000fda0003f04070 */
[----:B------:R-:W-:Y:S05]  /*04b0*/  @P0 BRA `(.L_x_7) ;  /* 0x0000000000780947 */ /* 0x000fea0003800000 */
[----:B------:R-:W-:Y:S01]  /*04c0*/  LOP3.LUT R8, R0, 0x7fffff, RZ, 0xc0, !PT ;  /* 0x007fffff00087812 */ /* 0x000fe200078ec0ff */
[----:B------:R-:W-:-:S03]  /*04d0*/  HFMA2 R13, -RZ, RZ, 0, 1.78813934326171875e-07 ;  /* 0x00000003ff0d7431 */ /* 0x000fc600000001ff */
[----:B------:R-:W-:-:S04]  /*04e0*/  LOP3.LUT R8, R8, 0x3f800000, RZ, 0xfc, !PT ;  /* 0x3f80000008087812 */ /* 0x000fc800078efcff */
[----:B------:R-:W0:Y:S01]  /*04f0*/  MUFU.RCP R9, R8 ;  /* 0x0000000800097308 */ /* 0x000e220000001000 */
[----:B------:R-:W-:Y:S01]  /*0500*/  SHF.L.U32 R12, R13, R2, RZ ;  /* 0x000000020d0c7219 */ /* 0x000fe200000006ff */
[----:B0-----:R-:W-:-:S04]  /*0510*/  FFMA R10, R8, R9, -1 ;  /* 0xbf800000080a7423 */ /* 0x001fc80000000009 */
[----:B------:R-:W-:-:S04]  /*0520*/  FADD.FTZ R10, -R10, -RZ ;  /* 0x800000ff0a0a7221 */ /* 0x000fc80000010100 */
[CCC-:B------:R-:W-:Y:S01]  /*0530*/  FFMA.RM R11, R9.reuse, R10.reuse, R9.reuse ;  /* 0x0000000a090b7223 */ /* 0x1c0fe20000004009 */
[----:B------:R-:W-:-:S04]  /*0540*/  FFMA.RP R10, R9, R10, R9 ;  /* 0x0000000a090a7223 */ /* 0x000fc80000008009 */
[C---:B------:R-:W-:Y:S02]  /*0550*/  LOP3.LUT R9, R11.reuse, 0x7fffff, RZ, 0xc0, !PT ;  /* 0x007fffff0b097812 */ /* 0x040fe400078ec0ff */
[----:B------:R-:W-:Y:S02]  /*0560*/  FSETP.NEU.FTZ.AND P0, PT, R11, R10, PT ;  /* 0x0000000a0b00720b */ /* 0x000fe40003f1d000 */
[----:B------:R-:W-:Y:S02]  /*0570*/  LOP3.LUT R9, R9, 0x800000, RZ, 0xfc, !PT ;  /* 0x0080000009097812 */ /* 0x000fe400078efcff */
[----:B------:R-:W-:Y:S02]  /*0580*/  SEL R10, RZ, 0xffffffff, !P0 ;  /* 0xffffffffff0a7807 */ /* 0x000fe40004000000 */
[----:B------:R-:W-:-:S03]  /*0590*/  LOP3.LUT R11, R12, R9, RZ, 0xc0, !PT ;  /* 0x000000090c0b7212 */ /* 0x000fc600078ec0ff */
[----:B------:R-:W-:Y:S01]  /*05a0*/  IMAD.MOV R10, RZ, RZ, -R10 ;  /* 0x000000ffff0a7224 */ /* 0x000fe200078e0a0a */
[----:B------:R-:W-:-:S04]  /*05b0*/  SHF.R.U32.HI R11, RZ, R2, R11 ;  /* 0x00000002ff0b7219 */ /* 0x000fc8000001160b */
[----:B------:R-:W-:Y:S02]  /*05c0*/  LOP3.LUT P1, RZ, R10, R2, R9, 0xf8, !PT ;  /* 0x000000020aff7212 */ /* 0x000fe4000782f809 */
[C---:B------:R-:W-:Y:S02]  /*05d0*/  LOP3.LUT P0, RZ, R11.reuse, 0x1, RZ, 0xc0, !PT ;  /* 0x000000010bff7812 */ /* 0x040fe4000780c0ff */
[----:B------:R-:W-:-:S04]  /*05e0*/  LOP3.LUT P2, RZ, R11, 0x2, RZ, 0xc0, !PT ;  /* 0x000000020bff7812 */ /* 0x000fc8000784c0ff */
[----:B------:R-:W-:Y:S02]  /*05f0*/  PLOP3.LUT P0, PT, P0, P1, P2, 0xe0, 0x0 ;  /* 0x000000000000781c */ /* 0x000fe40000703c20 */
[----:B------:R-:W-:Y:S02]  /*0600*/  LOP3.LUT P1, RZ, R0, 0x7fffff, RZ, 0xc0, !PT ;  /* 0x007fffff00ff7812 */ /* 0x000fe4000782c0ff */
[----:B------:R-:W-:-:S04]  /*0610*/  SEL R2, RZ, 0x1, !P0 ;  /* 0x00000001ff027807 */ /* 0x000fc80004000000 */
[----:B------:R-:W-:-:S04]  /*0620*/  IADD3 R2, PT, PT, -R2, RZ, RZ ;  /* 0x000000ff02027210 */ /* 0x000fc80007ffe1ff */
[----:B------:R-:W-:Y:S01]  /*0630*/  ISETP.GE.AND P0, PT, R2, RZ, PT ;  /* 0x000000ff0200720c */ /* 0x000fe20003f06270 */
[----:B------:R-:W-:-:S05]  /*0640*/  VIADD R2, R7, 0xffffff04 ;  /* 0xffffff0407027836 */ /* 0x000fca0000000000 */
[----:B------:R-:W-:-:S07]  /*0650*/  SHF.R.U32.HI R7, RZ, R2, R9 ;  /* 0x00000002ff077219 */ /* 0x000fce0000011609 */
[----:B------:R-:W-:-:S05]  /*0660*/  @!P0 IADD3 R7, PT, PT, R7, 0x1, RZ ;  /* 0x0000000107078810 */ /* 0x000fca0007ffe0ff */
[----:B------:R-:W-:-:S05]  /*0670*/  @!P1 IMAD.SHL.U32 R7, R7, 0x2, RZ ;  /* 0x0000000207079824 */ /* 0x000fca00078e00ff */
[----:B------:R-:W-:Y:S01]  /*0680*/  LOP3.LUT R7, R7, 0x80000000, R0, 0xf8, !PT ;  /* 0x8000000007077812 */ /* 0x000fe200078ef800 */
[----:B------:R-:W-:Y:S06]  /*0690*/  BRA `(.L_x_6) ;  /* 0x0000000000047947 */ /* 0x000fec0003800000 */
.L_x_7:
[----:B------:R0:W1:Y:S02]  /*06a0*/  MUFU.RCP R7, R0 ;  /* 0x0000000000077308 */ /* 0x0000640000001000 */
.L_x_6:
[----:B------:R-:W-:Y:S05]  /*06b0*/  BSYNC.RECONVERGENT B1 ;  /* 0x0000000000017941 */ /* 0x000fea0003800200 */
.L_x_4:
[----:B01----:R-:W-:Y:S01]  /*06c0*/  MOV R0, R7 ;  /* 0x0000000700007202 */ /* 0x003fe20000000f00 */
[----:B------:R-:W-:-:S04]  /*06d0*/  IMAD.MOV.U32 R7, RZ, RZ, 0x0 ;  /* 0x00000000ff077424 */ /* 0x000fc800078e00ff */
[----:B------:R-:W-:Y:S05]  /*06e0*/  RET.REL.NODEC R6 `(_Z5swishPfS_iii) ;  /* 0xfffffff806447950 */ /* 0x000fea0003c3ffff */
.L_x_8:
        /* <DEDUP_REMOVED lines=9> */
.L_x_20:


//--------------------- .text._Z10matrix_mulPfS_S_iiii --------------------------
	.section	.text._Z10matrix_mulPfS_S_iiii,"ax",@progbits
	.align	128
        .global         _Z10matrix_mulPfS_S_iiii
        .type           _Z10matrix_mulPfS_S_iiii,@function
        .size           _Z10matrix_mulPfS_S_iiii,(.L_x_23 - _Z10matrix_mulPfS_S_iiii)
        .other          _Z10matrix_mulPfS_S_iiii,@"STO_CUDA_ENTRY STV_DEFAULT"
_Z10matrix_mulPfS_S_iiii:
.text._Z10matrix_mulPfS_S_iiii:
[----:B------:R-:W-:Y:S08]  /*0000*/  LDC R1, c[0x0][0x37c] ;  /* 0x0000df00ff017b82 */ /* 0x000ff00000000800 */
[----:B------:R-:W0:Y:S01]  /*0010*/  LDC R12, c[0x0][0x398] ;  /* 0x0000e600ff0c7b82 */ /* 0x000e220000000800 */
[----:B------:R-:W1:Y:S01]  /*0020*/  S2R R6, SR_CTAID.X ;  /* 0x0000000000067919 */ /* 0x000e620000002500 */
[----:B------:R-:W1:Y:S01]  /*0030*/  LDCU UR4, c[0x0][0x360] ;  /* 0x00006c00ff0477ac */ /* 0x000e620008000800 */
[----:B------:R-:W-:Y:S01]  /*0040*/  IMAD.MOV.U32 R16, RZ, RZ, RZ ;  /* 0x000000ffff107224 */ /* 0x000fe200078e00ff */
[----:B------:R-:W2:Y:S01]  /*0050*/  S2R R8, SR_CTAID.Y ;  /* 0x0000000000087919 */ /* 0x000ea20000002600 */
[----:B------:R-:W2:Y:S03]  /*0060*/  LDCU UR5, c[0x0][0x364] ;  /* 0x00006c80ff0577ac */ /* 0x000ea60008000800 */
[----:B------:R-:W3:Y:S01]  /*0070*/  LDC R5, c[0x0][0x3a4] ;  /* 0x0000e900ff057b82 */ /* 0x000ee20000000800 */
[----:B------:R-:W4:Y:S01]  /*0080*/  LDCU.64 UR6, c[0x0][0x358] ;  /* 0x00006b00ff0677ac */ /* 0x000f220008000a00 */
[----:B0-----:R-:W-:-:S04]  /*0090*/  IABS R9, R12 ;  /* 0x0000000c00097213 */ /* 0x001fc80000000000 */
[----:B------:R-:W0:Y:S01]  /*00a0*/  I2F.RP R0, R9 ;  /* 0x0000000900007306 */ /* 0x000e220000209400 */
[----:B---3--:R-:W-:-:S07]  /*00b0*/  IADD3 R5, PT, PT, R12, -0x1, R5 ;  /* 0xffffffff0c057810 */ /* 0x008fce0007ffe005 */
[----:B0-----:R-:W0:Y:S02]  /*00c0*/  MUFU.RCP R0, R0 ;  /* 0x0000000000007308 */ /* 0x001e240000001000 */
[----:B0-----:R-:W-:-:S06]  /*00d0*/  VIADD R2, R0, 0xffffffe ;  /* 0x0ffffffe00027836 */ /* 0x001fcc0000000000 */
[----:B------:R0:W3:Y:S02]  /*00e0*/  F2I.FTZ.U32.TRUNC.NTZ R3, R2 ;  /* 0x0000000200037305 */ /* 0x0000e4000021f000 */
[----:B0-----:R-:W-:Y:S01]  /*00f0*/  IMAD.MOV.U32 R2, RZ, RZ, RZ ;  /* 0x000000ffff027224 */ /* 0x001fe200078e00ff */
[----:B---3--:R-:W-:-:S05]  /*0100*/  IADD3 R4, PT, PT, RZ, -R3, RZ ;  /* 0x80000003ff047210 */ /* 0x008fca0007ffe0ff */
[----:B------:R-:W-:Y:S01]  /*0110*/  IMAD R7, R4, R9, RZ ;  /* 0x0000000904077224 */ /* 0x000fe200078e02ff */
[----:B------:R-:W-:Y:S02]  /*0120*/  IABS R4, R5 ;  /* 0x0000000500047213 */ /* 0x000fe40000000000 */
[----:B------:R-:W-:Y:S01]  /*0130*/  LOP3.LUT R5, R5, R12, RZ, 0x3c, !PT ;  /* 0x0000000c05057212 */ /* 0x000fe200078e3cff */
[----:B------:R-:W-:Y:S02]  /*0140*/  IMAD.HI.U32 R3, R3, R7, R2 ;  /* 0x0000000703037227 */ /* 0x000fe400078e0002 */
[----:B------:R-:W1:Y:S01]  /*0150*/  S2R R7, SR_TID.X ;  /* 0x0000000000077919 */ /* 0x000e620000002100 */
[----:B------:R-:W-:-:S03]  /*0160*/  ISETP.GE.AND P2, PT, R5, RZ, PT ;  /* 0x000000ff0500720c */ /* 0x000fc60003f46270 */
[----:B------:R-:W-:-:S05]  /*0170*/  IMAD.HI.U32 R0, R3, R4, RZ ;  /* 0x0000000403007227 */ /* 0x000fca00078e00ff */
[----:B------:R-:W-:-:S05]  /*0180*/  IADD3 R3, PT, PT, -R0, RZ, RZ ;  /* 0x000000ff00037210 */ /* 0x000fca0007ffe1ff */
[----:B------:R-:W-:-:S05]  /*0190*/  IMAD R2, R9, R3, R4 ;  /* 0x0000000309027224 */ /* 0x000fca00078e0204 */
[----:B------:R-:W-:-:S13]  /*01a0*/  ISETP.GT.U32.AND P1, PT, R9, R2, PT ;  /* 0x000000020900720c */ /* 0x000fda0003f24070 */
[----:B------:R-:W-:Y:S01]  /*01b0*/  @!P1 IMAD.IADD R2, R2, 0x1, -R9 ;  /* 0x0000000102029824 */ /* 0x000fe200078e0a09 */
[----:B------:R-:W-:Y:S01]  /*01c0*/  @!P1 IADD3 R0, PT, PT, R0, 0x1, RZ ;  /* 0x0000000100009810 */ /* 0x000fe20007ffe0ff */
[----:B-1----:R-:W-:Y:S01]  /*01d0*/  IMAD R6, R6, UR4, R7 ;  /* 0x0000000406067c24 */ /* 0x002fe2000f8e0207 */
[----:B------:R-:W-:Y:S02]  /*01e0*/  ISETP.NE.AND P1, PT, R12, RZ, PT ;  /* 0x000000ff0c00720c */ /* 0x000fe40003f25270 */
[----:B------:R-:W-:Y:S02]  /*01f0*/  ISETP.GE.U32.AND P0, PT, R2, R9, PT ;  /* 0x000000090200720c */ /* 0x000fe40003f06070 */
[----:B------:R-:W2:Y:S11]  /*0200*/  S2R R9, SR_TID.Y ;  /* 0x0000000000097919 */ /* 0x000eb60000002200 */
[----:B------:R-:W-:-:S05]  /*0210*/  @P0 VIADD R0, R0, 0x1 ;  /* 0x0000000100000836 */ /* 0x000fca0000000000 */
[----:B------:R-:W-:Y:S02]  /*0220*/  @!P2 IADD3 R0, PT, PT, -R0, RZ, RZ ;  /* 0x000000ff0000a210 */ /* 0x000fe40007ffe1ff */
[----:B------:R-:W-:-:S04]  /*0230*/  @!P1 LOP3.LUT R0, RZ, R12, RZ, 0x33, !PT ;  /* 0x0000000cff009212 */ /* 0x000fc800078e33ff */
[----:B------:R-:W-:Y:S01]  /*0240*/  ISETP.GE.AND P0, PT, R0, 0x1, PT ;  /* 0x000000010000780c */ /* 0x000fe20003f06270 */
[----:B--2---:R-:W-:-:S12]  /*0250*/  IMAD R8, R8, UR5, R9 ;  /* 0x0000000508087c24 */ /* 0x004fd8000f8e0209 */
[----:B----4-:R-:W-:Y:S05]  /*0260*/  @!P0 BRA `(.L_x_9) ;  /* 0x0000000800588947 */ /* 0x010fea0003800000 */
[----:B------:R-:W0:Y:S01]  /*0270*/  S2UR UR5, SR_CgaCtaId ;  /* 0x00000000000579c3 */ /* 0x000e220000008800 */
[----:B------:R-:W1:Y:S01]  /*0280*/  LDCU UR8, c[0x0][0x39c] ;  /* 0x00007380ff0877ac */ /* 0x000e620008000800 */
[CC--:B------:R-:W-:Y:S01]  /*0290*/  IMAD R2, R12.reuse, R12.reuse, RZ ;  /* 0x0000000c0c027224 */ /* 0x0c0fe200078e02ff */
[----:B------:R-:W-:Y:S01]  /*02a0*/  LOP3.LUT R11, R12, 0x7ffffff8, RZ, 0xc0, !PT ;  /* 0x7ffffff80c0b7812 */ /* 0x000fe200078ec0ff */
[----:B------:R-:W-:Y:S01]  /*02b0*/  HFMA2 R16, -RZ, RZ, 0, 0 ;  /* 0x00000000ff107431 */ /* 0x000fe200000001ff */
[----:B------:R-:W2:Y:S01]  /*02c0*/  LDCU UR9, c[0x0][0x3a0] ;  /* 0x00007400ff0977ac */ /* 0x000ea20008000800 */
[----:B------:R-:W-:Y:S01]  /*02d0*/  IMAD R10, R9, R12, RZ ;  /* 0x0000000c090a7224 */ /* 0x000fe200078e02ff */
[----:B------:R-:W-:Y:S01]  /*02e0*/  SHF.L.U32 R2, R2, 0x2, RZ ;  /* 0x0000000202027819 */ /* 0x000fe200000006ff */
[----:B------:R-:W-:Y:S01]  /*02f0*/  IMAD.MOV R13, RZ, RZ, -R11 ;  /* 0x000000ffff0d7224 */ /* 0x000fe200078e0a0b */
[----:B------:R-:W-:Y:S01]  /*0300*/  UMOV UR4, 0x400 ;  /* 0x0000040000047882 */ /* 0x000fe20000000000 */
[----:B------:R-:W-:-:S02]  /*0310*/  LOP3.LUT R20, R12, 0x7, RZ, 0xc0, !PT ;  /* 0x000000070c147812 */ /* 0x000fc400078ec0ff */
[----:B------:R-:W-:Y:S01]  /*0320*/  IMAD R15, R7, 0x4, R2 ;  /* 0x00000004070f7824 */ /* 0x000fe200078e0202 */
[----:B-1----:R-:W-:-:S04]  /*0330*/  ISETP.GE.AND P0, PT, R8, UR8, PT ;  /* 0x0000000808007c0c */ /* 0x002fc8000bf06270 */
[----:B--2---:R-:W-:Y:S01]  /*0340*/  ISETP.LT.AND P0, PT, R6, UR9, !P0 ;  /* 0x0000000906007c0c */ /* 0x004fe2000c701270 */
[----:B0-----:R-:W-:-:S03]  /*0350*/  ULEA UR5, UR5, UR4, 0x18 ;  /* 0x0000000405057291 */ /* 0x001fc6000f8ec0ff */
[C---:B------:R-:W-:Y:S01]  /*0360*/  ISETP.GT.AND P0, PT, R12.reuse, RZ, P0 ;  /* 0x000000ff0c00720c */ /* 0x040fe20000704270 */
[----:B------:R-:W-:Y:S01]  /*0370*/  UMOV UR4, URZ ;  /* 0x000000ff00047c82 */ /* 0x000fe20008000000 */
[----:B------:R-:W-:Y:S01]  /*0380*/  LOP3.LUT R12, R12, 0x3, RZ, 0xc0, !PT ;  /* 0x000000030c0c7812 */ /* 0x000fe200078ec0ff */
[----:B------:R-:W-:Y:S01]  /*0390*/  VIADD R15, R15, UR5 ;  /* 0x000000050f0f7c36 */ /* 0x000fe20008000000 */
[----:B------:R-:W-:-:S09]  /*03a0*/  IADD3 R14, PT, PT, R2, UR5, RZ ;  /* 0x00000005020e7c10 */ /* 0x000fd2000fffe0ff */
.L_x_18:
[----:B0-----:R-:W0:Y:S01]  /*03b0*/  LDC.64 R2, c[0x0][0x398] ;  /* 0x0000e600ff027b82 */ /* 0x001e220000000a00 */
[----:B-1----:R-:W1:Y:S01]  /*03c0*/  LDCU UR8, c[0x0][0x3a4] ;  /* 0x00007480ff0877ac */ /* 0x002e620008000800 */
[----:B--2---:R-:W2:Y:S01]  /*03d0*/  LDCU UR9, c[0x0][0x3a0] ;  /* 0x00007400ff0977ac */ /* 0x004ea20008000800 */
[----:B0-----:R-:W-:-:S05]  /*03e0*/  IMAD R17, R2, UR4, R7 ;  /* 0x0000000402117c24 */ /* 0x001fca000f8e0207 */
[----:B-1----:R-:W-:-:S04]  /*03f0*/  ISETP.GE.AND P1, PT, R17, UR8, PT ;  /* 0x0000000811007c0c */ /* 0x002fc8000bf26270 */
[----:B------:R-:W-:Y:S02]  /*0400*/  ISETP.GE.OR P1, PT, R8, R3, P1 ;  /* 0x000000030800720c */ /* 0x000fe40000f26670 */
[----:B------:R-:W-:-:S11]  /*0410*/  MOV R3, RZ ;  /* 0x000000ff00037202 */ /* 0x000fd60000000f00 */
[----:B------:R-:W0:Y:S01]  /*0420*/  @!P1 LDC.64 R4, c[0x0][0x380] ;  /* 0x0000e000ff049b82 */ /* 0x000e220000000a00 */
[----:B------:R-:W-:-:S04]  /*0430*/  @!P1 IMAD R17, R8, UR8, R17 ;  /* 0x0000000808119c24 */ /* 0x000fc8000f8e0211 */
[----:B0-----:R-:W-:-:S05]  /*0440*/  @!P1 IMAD.WIDE R4, R17, 0x4, R4 ;  /* 0x0000000411049825 */ /* 0x001fca00078e0204 */
[----:B------:R-:W3:Y:S01]  /*0450*/  @!P1 LDG.E R3, desc[UR6][R4.64] ;  /* 0x0000000604039981 */ /* 0x000ee2000c1e1900 */
[----:B------:R-:W-:Y:S01]  /*0460*/  IMAD R21, R2, UR4, R9 ;  /* 0x0000000402157c24 */ /* 0x000fe2000f8e0209 */
[----:B------:R-:W-:Y:S01]  /*0470*/  BSSY.RECONVERGENT B0, `(.L_x_10) ;  /* 0x000000e000007945 */ /* 0x000fe20003800200 */
[----:B------:R-:W-:Y:S01]  /*0480*/  IMAD.IADD R17, R10, 0x1, R7 ;  /* 0x000000010a117824 */ /* 0x000fe200078e0207 */
[----:B------:R-:W-:Y:S02]  /*0490*/  MOV R19, RZ ;  /* 0x000000ff00137202 */ /* 0x000fe40000000f00 */
[----:B------:R-:W-:Y:S01]  /*04a0*/  ISETP.GE.AND P1, PT, R21, UR8, PT ;  /* 0x0000000815007c0c */ /* 0x000fe2000bf26270 */
[C---:B------:R-:W-:Y:S01]  /*04b0*/  IMAD R22, R17.reuse, 0x4, R14 ;  /* 0x0000000411167824 */ /* 0x040fe200078e020e */
[----:B------:R-:W-:Y:S02]  /*04c0*/  LEA R18, R17, UR5, 0x2 ;  /* 0x0000000511127c11 */ /* 0x000fe4000f8e10ff */
[----:B--2---:R-:W-:-:S03]  /*04d0*/  ISETP.GE.OR P1, PT, R6, UR9, P1 ;  /* 0x0000000906007c0c */ /* 0x004fc60008f26670 */
[----:B---3--:R0:W-:Y:S01]  /*04e0*/  STS [R18], R3 ;  /* 0x0000000312007388 */ /* 0x0081e20000000800 */
[----:B------:R-:W-:Y:S09]  /*04f0*/  BAR.SYNC.DEFER_BLOCKING 0x0 ;  /* 0x0000000000007b1d */ /* 0x000ff20000010000 */
[----:B------:R-:W-:Y:S05]  /*0500*/  @P1 BRA `(.L_x_11) ;  /* 0x0000000000101947 */ /* 0x000fea0003800000 */
[----:B------:R-:W1:Y:S01]  /*0510*/  LDC.64 R4, c[0x0][0x388] ;  /* 0x0000e200ff047b82 */ /* 0x000e620000000a00 */
[----:B0-----:R-:W-:-:S04]  /*0520*/  IMAD R3, R21, UR9, R6 ;  /* 0x0000000915037c24 */ /* 0x001fc8000f8e0206 */
[----:B-1----:R-:W-:-:S05]  /*0530*/  IMAD.WIDE R4, R3, 0x4, R4 ;  /* 0x0000000403047825 */ /* 0x002fca00078e0204 */
[----:B------:R1:W5:Y:S02]  /*0540*/  LDG.E R19, desc[UR6][R4.64] ;  /* 0x0000000604137981 */ /* 0x000364000c1e1900 */
.L_x_11:
[----:B------:R-:W-:Y:S05]  /*0550*/  BSYNC.RECONVERGENT B0 ;  /* 0x0000000000007941 */ /* 0x000fea0003800200 */
.L_x_10:
[----:B------:R-:W-:Y:S01]  /*0560*/  UIADD3 UR4, UPT, UPT, UR4, 0x1, URZ ;  /* 0x0000000104047890 */ /* 0x000fe2000fffe0ff */
[----:B-----5:R2:W-:Y:S01]  /*0570*/  STS [R22], R19 ;  /* 0x0000001316007388 */ /* 0x0205e20000000800 */
[----:B------:R-:W-:Y:S01]  /*0580*/  BSSY.RECONVERGENT B0, `(.L_x_12) ;  /* 0x0000062000007945 */ /* 0x000fe20003800200 */
[----:B------:R-:W-:Y:S03]  /*0590*/  BAR.SYNC.DEFER_BLOCKING 0x0 ;  /* 0x0000000000007b1d */ /* 0x000fe60000010000 */
[----:B------:R-:W-:-:S03]  /*05a0*/  ISETP.NE.AND P1, PT, R0, UR4, PT ;  /* 0x0000000400007c0c */ /* 0x000fc6000bf25270 */
[----:B------:R-:W-:Y:S10]  /*05b0*/  @!P0 BRA `(.L_x_13) ;  /* 0x0000000400788947 */ /* 0x000ff40003800000 */
[----:B------:R-:W-:Y:S01]  /*05c0*/  ISETP.GE.U32.AND P2, PT, R2, 0x8, PT ;  /* 0x000000080200780c */ /* 0x000fe20003f46070 */
[----:B0-----:R-:W-:-:S12]  /*05d0*/  HFMA2 R3, -RZ, RZ, 0, 0 ;  /* 0x00000000ff037431 */ /* 0x001fd800000001ff */
[----:B------:R-:W-:Y:S05]  /*05e0*/  @!P2 BRA `(.L_x_14) ;  /* 0x0000000000a4a947 */ /* 0x000fea0003800000 */
[----:B-1----:R-:W-:Y:S01]  /*05f0*/  LEA R5, R10, UR5, 0x2 ;  /* 0x000000050a057c11 */ /* 0x002fe2000f8e10ff */
[----:B------:R-:W-:Y:S01]  /*0600*/  IMAD.MOV.U32 R3, RZ, RZ, R15 ;  /* 0x000000ffff037224 */ /* 0x000fe200078e000f */
[----:B------:R-:W-:-:S03]  /*0610*/  MOV R4, R13 ;  /* 0x0000000d00047202 */ /* 0x000fc60000000f00 */
[----:B------:R-:W-:-:S07]  /*0620*/  VIADD R5, R5, 0x10 ;  /* 0x0000001005057836 */ /* 0x000fce0000000000 */
.L_x_15:
[----:B------:R-:W-:Y:S01]  /*0630*/  LDS R23, [R5+-0x10] ;  /* 0xfffff00005177984 */ /* 0x000fe20000000800 */
[----:B------:R-:W-:Y:S01]  /*0640*/  LEA R25, R2, R3, 0x2 ;  /* 0x0000000302197211 */ /* 0x000fe200078e10ff */
[----:B------:R-:W-:Y:S02]  /*0650*/  VIADD R4, R4, 0x8 ;  /* 0x0000000804047836 */ /* 0x000fe40000000000 */
[----:B------:R0:W1:Y:S02]  /*0660*/  LDS R24, [R3] ;  /* 0x0000000003187984 */ /* 0x0000640000000800 */
[----:B------:R-:W-:Y:S01]  /*0670*/  IMAD R27, R2, 0x4, R25 ;  /* 0x00000004021b7824 */ /* 0x000fe200078e0219 */
[----:B------:R-:W-:Y:S01]  /*0680*/  ISETP.NE.AND P2, PT, R4, RZ, PT ;  /* 0x000000ff0400720c */ /* 0x000fe20003f45270 */
[----:B------:R-:W-:Y:S03]  /*0690*/  LDS R21, [R5+-0xc] ;  /* 0xfffff40005157984 */ /* 0x000fe60000000800 */
[C---:B------:R-:W-:Y:S01]  /*06a0*/  LEA R29, R2.reuse, R27, 0x2 ;  /* 0x0000001b021d7211 */ /* 0x040fe200078e10ff */
[----:B------:R-:W3:Y:S01]  /*06b0*/  LDS R25, [R25] ;  /* 0x0000000019197984 */ /* 0x000ee20000000800 */
[----:B0-----:R-:W-:-:S03]  /*06c0*/  LEA R3, R2, R3, 0x5 ;  /* 0x0000000302037211 */ /* 0x001fc600078e28ff */
[----:B--2---:R-:W-:Y:S04]  /*06d0*/  LDS R19, [R5+-0x8] ;  /* 0xfffff80005137984 */ /* 0x004fe80000000800 */
[----:B------:R-:W0:Y:S04]  /*06e0*/  LDS R22, [R27] ;  /* 0x000000001b167984 */ /* 0x000e280000000800 */
[----:B------:R-:W-:Y:S04]  /*06f0*/  LDS R17, [R5+-0x4] ;  /* 0xfffffc0005117984 */ /* 0x000fe80000000800 */
[----:B------:R-:W2:Y:S04]  /*0700*/  LDS R18, [R29] ;  /* 0x000000001d127984 */ /* 0x000ea80000000800 */
[----:B------:R-:W-:Y:S01]  /*0710*/  LDS R27, [R5+0xc] ;  /* 0x00000c00051b7984 */ /* 0x000fe20000000800 */
[----:B-1----:R-:W-:Y:S01]  /*0720*/  FFMA R24, R23, R24, R16 ;  /* 0x0000001817187223 */ /* 0x002fe20000000010 */
[----:B------:R-:W-:-:S02]  /*0730*/  IMAD R23, R2, 0x4, R29 ;  /* 0x0000000402177824 */ /* 0x000fc400078e021d */
[----:B------:R-:W-:Y:S03]  /*0740*/  LDS R16, [R5] ;  /* 0x0000000005107984 */ /* 0x000fe60000000800 */
[C---:B------:R-:W-:Y:S01]  /*0750*/  LEA R26, R2.reuse, R23, 0x2 ;  /* 0x00000017021a7211 */ /* 0x040fe200078e10ff */
[----:B---3--:R-:W-:Y:S02]  /*0760*/  FFMA R24, R21, R25, R24 ;  /* 0x0000001915187223 */ /* 0x008fe40000000018 */
[----:B------:R-:W1:Y:S02]  /*0770*/  LDS R21, [R23] ;  /* 0x0000000017157984 */ /* 0x000e640000000800 */
[----:B------:R-:W-:Y:S02]  /*0780*/  IMAD R28, R2, 0x4, R26 ;  /* 0x00000004021c7824 */ /* 0x000fe400078e021a */
[----:B------:R-:W-:Y:S01]  /*0790*/  LDS R25, [R5+0x8] ;  /* 0x0000080005197984 */ /* 0x000fe20000000800 */
[----:B0-----:R-:W-:-:S03]  /*07a0*/  FFMA R24, R19, R22, R24 ;  /* 0x0000001613187223 */ /* 0x001fc60000000018 */
[----:B------:R0:W-:Y:S04]  /*07b0*/  LDS R19, [R5+0x4] ;  /* 0x0000040005137984 */ /* 0x0001e80000000800 */
[----:B------:R-:W3:Y:S01]  /*07c0*/  LDS R22, [R26] ;  /* 0x000000001a167984 */ /* 0x000ee20000000800 */
[----:B--2---:R-:W-:Y:S01]  /*07d0*/  FFMA R17, R17, R18, R24 ;  /* 0x0000001211117223 */ /* 0x004fe20000000018 */
[----:B------:R-:W-:Y:S01]  /*07e0*/  LEA R18, R2, R28, 0x2 ;  /* 0x0000001c02127211 */ /* 0x000fe200078e10ff */
[----:B0-----:R-:W-:Y:S01]  /*07f0*/  VIADD R5, R5, 0x20 ;  /* 0x0000002005057836 */ /* 0x001fe20000000000 */
[----:B------:R-:W0:Y:S04]  /*0800*/  LDS R28, [R28] ;  /* 0x000000001c1c7984 */ /* 0x000e280000000800 */
[----:B------:R-:W2:Y:S01]  /*0810*/  LDS R18, [R18] ;  /* 0x0000000012127984 */ /* 0x000ea20000000800 */
[----:B-1----:R-:W-:-:S04]  /*0820*/  FFMA R16, R16, R21, R17 ;  /* 0x0000001510107223 */ /* 0x002fc80000000011 */
[----:B---3--:R-:W-:-:S04]  /*0830*/  FFMA R16, R19, R22, R16 ;  /* 0x0000001613107223 */ /* 0x008fc80000000010 */
[----:B0-----:R-:W-:-:S04]  /*0840*/  FFMA R16, R25, R28, R16 ;  /* 0x0000001c19107223 */ /* 0x001fc80000000010 */
[----:B--2---:R-:W-:Y:S01]  /*0850*/  FFMA R16, R27, R18, R16 ;  /* 0x000000121b107223 */ /* 0x004fe20000000010 */
[----:B------:R-:W-:Y:S06]  /*0860*/  @P2 BRA `(.L_x_15) ;  /* 0xfffffffc00702947 */ /* 0x000fec000383ffff */
[----:B------:R-:W-:-:S07]  /*0870*/  MOV R3, R11 ;  /* 0x0000000b00037202 */ /* 0x000fce0000000f00 */
.L_x_14:
[----:B------:R-:W-:-:S13]  /*0880*/  ISETP.NE.AND P2, PT, R20, RZ, PT ;  /* 0x000000ff1400720c */ /* 0x000fda0003f45270 */
[----:B------:R-:W-:Y:S05]  /*0890*/  @!P2 BRA `(.L_x_13) ;  /* 0x0000000000c0a947 */ /* 0x000fea0003800000 */
[----:B-1----:R-:W-:Y:S01]  /*08a0*/  VIADD R4, R20, 0xffffffff ;  /* 0xffffffff14047836 */ /* 0x002fe20000000000 */
[----:B------:R-:W-:-:S04]  /*08b0*/  ISETP.NE.AND P3, PT, R12, RZ, PT ;  /* 0x000000ff0c00720c */ /* 0x000fc80003f65270 */
[----:B------:R-:W-:-:S13]  /*08c0*/  ISETP.GE.U32.AND P2, PT, R4, 0x3, PT ;  /* 0x000000030400780c */ /* 0x000fda0003f46070 */
[----:B------:R-:W-:Y:S05]  /*08d0*/  @!P2 BRA `(.L_x_16) ;  /* 0x000000000050a947 */ /* 0x000fea0003800000 */
[C---:B------:R-:W-:Y:S01]  /*08e0*/  IMAD R5, R3.reuse, R2, R7 ;  /* 0x0000000203057224 */ /* 0x040fe200078e0207 */
[----:B------:R-:W-:Y:S01]  /*08f0*/  IADD3 R4, PT, PT, R10, R3, RZ ;  /* 0x000000030a047210 */ /* 0x000fe20007ffe0ff */
[----:B------:R-:W-:Y:S02]  /*0900*/  VIADD R3, R3, 0x4 ;  /* 0x0000000403037836 */ /* 0x000fe40000000000 */
[----:B------:R-:W-:Y:S01]  /*0910*/  IMAD R17, R5, 0x4, R14 ;  /* 0x0000000405117824 */ /* 0x000fe200078e020e */
[----:B------:R-:W-:-:S04]  /*0920*/  LEA R4, R4, UR5, 0x2 ;  /* 0x0000000504047c11 */ /* 0x000fc8000f8e10ff */
[C---:B--2---:R-:W-:Y:S01]  /*0930*/  LEA R19, R2.reuse, R17, 0x2 ;  /* 0x0000001102137211 */ /* 0x044fe200078e10ff */
[----:B------:R-:W-:Y:S04]  /*0940*/  LDS R18, [R17] ;  /* 0x0000000011127984 */ /* 0x000fe80000000800 */
[----:B------:R-:W0:Y:S01]  /*0950*/  LDS R5, [R4] ;  /* 0x0000000004057984 */ /* 0x000e220000000800 */
[----:B------:R-:W-:-:S03]  /*0960*/  IMAD R21, R2, 0x4, R19 ;  /* 0x0000000402157824 */ /* 0x000fc600078e0213 */
[----:B------:R-:W-:Y:S02]  /*0970*/  LDS R22, [R4+0x4] ;  /* 0x0000040004167984 */ /* 0x000fe40000000800 */
[----:B------:R-:W-:Y:S02]  /*0980*/  LEA R23, R2, R21, 0x2 ;  /* 0x0000001502177211 */ /* 0x000fe400078e10ff */
[----:B------:R-:W1:Y:S04]  /*0990*/  LDS R19, [R19] ;  /* 0x0000000013137984 */ /* 0x000e680000000800 */
[----:B------:R-:W-:Y:S04]  /*09a0*/  LDS R24, [R4+0x8] ;  /* 0x0000080004187984 */ /* 0x000fe80000000800 */
[----:B------:R-:W2:Y:S04]  /*09b0*/  LDS R21, [R21] ;  /* 0x0000000015157984 */ /* 0x000ea80000000800 */
[----:B------:R-:W-:Y:S04]  /*09c0*/  LDS R26, [R4+0xc] ;  /* 0x00000c00041a7984 */ /* 0x000fe80000000800 */
[----:B------:R-:W3:Y:S01]  /*09d0*/  LDS R23, [R23] ;  /* 0x0000000017177984 */ /* 0x000ee20000000800 */
[----:B0-----:R-:W-:-:S04]  /*09e0*/  FFMA R5, R5, R18, R16 ;  /* 0x0000001205057223 */ /* 0x001fc80000000010 */
[----:B-1----:R-:W-:-:S04]  /*09f0*/  FFMA R5, R22, R19, R5 ;  /* 0x0000001316057223 */ /* 0x002fc80000000005 */
[----:B--2---:R-:W-:-:S04]  /*0a00*/  FFMA R5, R24, R21, R5 ;  /* 0x0000001518057223 */ /* 0x004fc80000000005 */
[----:B---3--:R-:W-:-:S07]  /*0a10*/  FFMA R16, R26, R23, R5 ;  /* 0x000000171a107223 */ /* 0x008fce0000000005 */
.L_x_16:
[----:B------:R-:W-:Y:S05]  /*0a20*/  @!P3 BRA `(.L_x_13) ;  /* 0x00000000005cb947 */ /* 0x000fea0003800000 */
[----:B------:R-:W-:Y:S02]  /*0a30*/  ISETP.NE.AND P2, PT, R12, 0x1, PT ;  /* 0x000000010c00780c */ /* 0x000fe40003f45270 */
[----:B------:R-:W-:-:S11]  /*0a40*/  LOP3.LUT P3, RZ, R2, 0x1, RZ, 0xc0, !PT ;  /* 0x0000000102ff7812 */ /* 0x000fd6000786c0ff */
[----:B------:R-:W-:Y:S05]  /*0a50*/  @!P2 BRA `(.L_x_17) ;  /* 0x000000000030a947 */ /* 0x000fea0003800000 */
[C---:B------:R-:W-:Y:S01]  /*0a60*/  IMAD R5, R3.reuse, R2, R7 ;  /* 0x0000000203057224 */ /* 0x040fe200078e0207 */
[----:B------:R-:W-:Y:S01]  /*0a70*/  IADD3 R4, PT, PT, R10, R3, RZ ;  /* 0x000000030a047210 */ /* 0x000fe20007ffe0ff */
[----:B------:R-:W-:Y:S02]  /*0a80*/  VIADD R3, R3, 0x2 ;  /* 0x0000000203037836 */ /* 0x000fe40000000000 */
[----:B------:R-:W-:Y:S01]  /*0a90*/  IMAD R17, R5, 0x4, R14 ;  /* 0x0000000405117824 */ /* 0x000fe200078e020e */
[----:B------:R-:W-:-:S04]  /*0aa0*/  LEA R4, R4, UR5, 0x2 ;  /* 0x0000000504047c11 */ /* 0x000fc8000f8e10ff */
[----:B--2---:R-:W-:Y:S01]  /*0ab0*/  LEA R19, R2, R17, 0x2 ;  /* 0x0000001102137211 */ /* 0x004fe200078e10ff */
[----:B------:R-:W-:Y:S04]  /*0ac0*/  LDS R18, [R17] ;  /* 0x0000000011127984 */ /* 0x000fe80000000800 */
[----:B------:R-:W0:Y:S04]  /*0ad0*/  LDS R5, [R4] ;  /* 0x0000000004057984 */ /* 0x000e280000000800 */
[----:B------:R-:W-:Y:S04]  /*0ae0*/  LDS R22, [R4+0x4] ;  /* 0x0000040004167984 */ /* 0x000fe80000000800 */
[----:B------:R-:W1:Y:S01]  /*0af0*/  LDS R19, [R19] ;  /* 0x0000000013137984 */ /* 0x000e620000000800 */
[----:B0-----:R-:W-:-:S04]  /*0b00*/  FFMA R5, R5, R18, R16 ;  /* 0x0000001205057223 */ /* 0x001fc80000000010 */
[----:B-1----:R-:W-:-:S07]  /*0b10*/  FFMA R16, R22, R19, R5 ;  /* 0x0000001316107223 */ /* 0x002fce0000000005 */
.L_x_17:
[----:B------:R-:W-:Y:S05]  /*0b20*/  @!P3 BRA `(.L_x_13) ;  /* 0x00000000001cb947 */ /* 0x000fea0003800000 */
[----:B------:R-:W-:Y:S01]  /*0b30*/  IMAD R5, R3, R2, R7 ;  /* 0x0000000203057224 */ /* 0x000fe200078e0207 */
[----:B------:R-:W-:-:S03]  /*0b40*/  IADD3 R2, PT, PT, R10, R3, RZ ;  /* 0x000000030a027210 */ /* 0x000fc60007ffe0ff */
[----:B------:R-:W-:Y:S01]  /*0b50*/  IMAD R5, R5, 0x4, R14 ;  /* 0x0000000405057824 */ /* 0x000fe200078e020e */
[----:B------:R-:W-:-:S05]  /*0b60*/  LEA R2, R2, UR5, 0x2 ;  /* 0x0000000502027c11 */ /* 0x000fca000f8e10ff */
[----:B------:R-:W-:Y:S04]  /*0b70*/  LDS R3, [R2] ;  /* 0x0000000002037984 */ /* 0x000fe80000000800 */
[----:B------:R-:W0:Y:S02]  /*0b80*/  LDS R5, [R5] ;  /* 0x0000000005057984 */ /* 0x000e240000000800 */
[----:B0-----:R-:W-:-:S07]  /*0b90*/  FFMA R16, R3, R5, R16 ;  /* 0x0000000503107223 */ /* 0x001fce0000000010 */
.L_x_13:
[----:B------:R-:W-:Y:S05]  /*0ba0*/  BSYNC.RECONVERGENT B0 ;  /* 0x0000000000007941 */ /* 0x000fea0003800200 */
.L_x_12:
[----:B------:R-:W-:Y:S06]  /*0bb0*/  BAR.SYNC.DEFER_BLOCKING 0x0 ;  /* 0x0000000000007b1d */ /* 0x000fec0000010000 */
[----:B------:R-:W-:Y:S05]  /*0bc0*/  @P1 BRA `(.L_x_18) ;  /* 0xfffffff400f81947 */ /* 0x000fea000383ffff */
.L_x_9:
[----:B------:R-:W3:Y:S01]  /*0bd0*/  LDCU UR8, c[0x0][0x39c] ;  /* 0x00007380ff0877ac */ /* 0x000ee20008000800 */
[----:B------:R-:W4:Y:S01]  /*0be0*/  LDCU UR9, c[0x0][0x3a0] ;  /* 0x00007400ff0977ac */ /* 0x000f220008000800 */
[----:B---3--:R-:W-:-:S04]  /*0bf0*/  ISETP.GE.AND P0, PT, R8, UR8, PT ;  /* 0x0000000808007c0c */ /* 0x008fc8000bf06270 */
[----:B----4-:R-:W-:-:S13]  /*0c00*/  ISETP.GE.OR P0, PT, R6, UR9, P0 ;  /* 0x0000000906007c0c */ /* 0x010fda0008706670 */
[----:B------:R-:W-:Y:S05]  /*0c10*/  @P0 EXIT ;  /* 0x000000000000094d */ /* 0x000fea0003800000 */
[----:B0-----:R-:W0:Y:S01]  /*0c20*/  LDC.64 R2, c[0x0][0x390] ;  /* 0x0000e400ff027b82 */ /* 0x001e220000000a00 */
[----:B-1----:R-:W-:-:S04]  /*0c30*/  IMAD R5, R8, UR9, R6 ;  /* 0x0000000908057c24 */ /* 0x002fc8000f8e0206 */
[----:B0-----:R-:W-:-:S05]  /*0c40*/  IMAD.WIDE R2, R5, 0x4, R2 ;  /* 0x0000000405027825 */ /* 0x001fca00078e0202 */
[----:B------:R-:W-:Y:S01]  /*0c50*/  STG.E desc[UR6][R2.64], R16 ;  /* 0x0000001002007986 */ /* 0x000fe2000c101906 */
[----:B------:R-:W-:Y:S05]  /*0c60*/  EXIT ;  /* 0x000000000000794d */ /* 0x000fea0003800000 */
.L_x_19:
        /* <DEDUP_REMOVED lines=9> */
.L_x_23:


//--------------------- .nv.shared._Z6swigluPfS_S_ii --------------------------
	.section	.nv.shared._Z6swigluPfS_S_ii,"aw",@nobits
	.sectionflags	@""
	.align	16
	.zero		1024


//--------------------- .nv.shared.reserved.0     --------------------------
	.section	.nv.shared.reserved.0,"aw",@nobits
	.weak		__nv_reservedSMEM_offset_0_alias
	.size		__nv_reservedSMEM_offset_0_alias, 0, 64
	.other		__nv_reservedSMEM_offset_0_alias,@"STO_CUDA_RESERVED_SHARED STV_DEFAULT"
__nv_reservedSMEM_offset_0_alias:
	.zero		0
	.zero		64


//--------------------- .nv.shared._Z5swishPfS_iii --------------------------
	.section	.nv.shared._Z5swishPfS_iii,"aw",@nobits
	.sectionflags	@""
	.align	16
	.zero		1024


//--------------------- .nv.shared._Z10matrix_mulPfS_S_iiii --------------------------
	.section	.nv.shared._Z10matrix_mulPfS_S_iiii,"aw",@nobits
	.sectionflags	@""
	.align	16
	.zero		1024


//--------------------- .nv.constant0._Z6swigluPfS_S_ii --------------------------
	.section	.nv.constant0._Z6swigluPfS_S_ii,"a",@progbits
	.sectionflags	@""
	.align	4
.nv.constant0._Z6swigluPfS_S_ii:
	.zero		928


//--------------------- .nv.constant0._Z5swishPfS_iii --------------------------
	.section	.nv.constant0._Z5swishPfS_iii,"a",@progbits
	.sectionflags	@""
	.align	4
.nv.constant0._Z5swishPfS_iii:
	.zero		924


//--------------------- .nv.constant0._Z10matrix_mulPfS_S_iiii --------------------------
	.section	.nv.constant0._Z10matrix_mulPfS_S_iiii,"a",@progbits
	.sectionflags	@""
	.align	4
.nv.constant0._Z10matrix_mulPfS_S_iiii:
	.zero		936


//--------------------- SYMBOLS --------------------------

	.type		.nv.reservedSmem.offset0,@object
	.size		.nv.reservedSmem.offset0,0x4
	.type		.nv.reservedSmem.cap,@object
	.size		.nv.reservedSmem.cap,0x4
